	.version 2.2
	.target sm_20
	// compiled with /home/bachelor/deicide218/cuda-3.2/open64/lib//be
	// nvopencc 3.2 built on 2010-11-03

	.visible .func _Z10set_resultRK14TextureAddressP10MatchCoordiiii (.param .u64 __cudaparmf1__Z10set_resultRK14TextureAddressP10MatchCoordiiii, .param .u64 __cudaparmf2__Z10set_resultRK14TextureAddressP10MatchCoordiiii, .param .s32 __cudaparmf3__Z10set_resultRK14TextureAddressP10MatchCoordiiii, .param .s32 __cudaparmf4__Z10set_resultRK14TextureAddressP10MatchCoordiiii, .param .s32 __cudaparmf5__Z10set_resultRK14TextureAddressP10MatchCoordiiii, .param .s32 __cudaparmf6__Z10set_resultRK14TextureAddressP10MatchCoordiiii)

	.visible .func (.param .s32 __cudaretf__Z6getRefi) _Z6getRefi (.param .s32 __cudaparmf1__Z6getRefi)

	.visible .func (.param .s32 __cudaretf__Z2rcc) _Z2rcc (.param .s32 __cudaparmf1__Z2rcc)

	//-----------------------------------------------------------
	// Compiling mummergpu.cpp3.i (/tmp/ccBI#.qujRyQ)
	//-----------------------------------------------------------

	//-----------------------------------------------------------
	// Options:
	//-----------------------------------------------------------
	//  Target:ptx, ISA:sm_20, Endian:little, Pointer Size:64
	//  -O3	(Optimization level)
	//  -g0	(Debug level)
	//  -m2	(Report advisories)
	//-----------------------------------------------------------

	.file	1	"<command-line>"
	.file	2	"mummergpu.cudafe2.gpu"
	.file	3	"common.cu"
	.file	4	"mummergpu.h"
	.file	5	"/usr/lib/gcc/x86_64-linux-gnu/4.4.5/include/stddef.h"
	.file	6	"/home/bachelor/deicide218/cuda-3.2/bin/../include/crt/device_runtime.h"
	.file	7	"/home/bachelor/deicide218/cuda-3.2/bin/../include/host_defines.h"
	.file	8	"/home/bachelor/deicide218/cuda-3.2/bin/../include/builtin_types.h"
	.file	9	"/home/bachelor/deicide218/cuda-3.2/bin/../include/device_types.h"
	.file	10	"/home/bachelor/deicide218/cuda-3.2/bin/../include/driver_types.h"
	.file	11	"/home/bachelor/deicide218/cuda-3.2/bin/../include/surface_types.h"
	.file	12	"/home/bachelor/deicide218/cuda-3.2/bin/../include/texture_types.h"
	.file	13	"/home/bachelor/deicide218/cuda-3.2/bin/../include/vector_types.h"
	.file	14	"/home/bachelor/deicide218/cuda-3.2/bin/../include/device_launch_parameters.h"
	.file	15	"/home/bachelor/deicide218/cuda-3.2/bin/../include/crt/storage_class.h"
	.file	16	"/usr/include/bits/types.h"
	.file	17	"/usr/include/time.h"
	.file	18	"mummergpu_kernel.cu"
	.file	19	"/home/bachelor/deicide218/cuda-3.2/bin/../include/common_functions.h"
	.file	20	"/home/bachelor/deicide218/cuda-3.2/bin/../include/math_functions.h"
	.file	21	"/home/bachelor/deicide218/cuda-3.2/bin/../include/math_constants.h"
	.file	22	"/home/bachelor/deicide218/cuda-3.2/bin/../include/device_functions.h"
	.file	23	"/home/bachelor/deicide218/cuda-3.2/bin/../include/sm_11_atomic_functions.h"
	.file	24	"/home/bachelor/deicide218/cuda-3.2/bin/../include/sm_12_atomic_functions.h"
	.file	25	"/home/bachelor/deicide218/cuda-3.2/bin/../include/sm_13_double_functions.h"
	.file	26	"/home/bachelor/deicide218/cuda-3.2/bin/../include/sm_20_atomic_functions.h"
	.file	27	"/home/bachelor/deicide218/cuda-3.2/bin/../include/sm_20_intrinsics.h"
	.file	28	"/home/bachelor/deicide218/cuda-3.2/bin/../include/surface_functions.h"
	.file	29	"/home/bachelor/deicide218/cuda-3.2/bin/../include/texture_fetch_functions.h"
	.file	30	"/home/bachelor/deicide218/cuda-3.2/bin/../include/math_functions_dbl_ptx3.h"


	.visible .func _Z10set_resultRK14TextureAddressP10MatchCoordiiii (.param .u64 __cudaparmf1__Z10set_resultRK14TextureAddressP10MatchCoordiiii, .param .u64 __cudaparmf2__Z10set_resultRK14TextureAddressP10MatchCoordiiii, .param .s32 __cudaparmf3__Z10set_resultRK14TextureAddressP10MatchCoordiiii, .param .s32 __cudaparmf4__Z10set_resultRK14TextureAddressP10MatchCoordiiii, .param .s32 __cudaparmf5__Z10set_resultRK14TextureAddressP10MatchCoordiiii, .param .s32 __cudaparmf6__Z10set_resultRK14TextureAddressP10MatchCoordiiii)
	{
	.reg .u32 %r<18>;
	.reg .u64 %rd<6>;
	.reg .pred %p<3>;
	.loc	18	27	0
$LDWbegin__Z10set_resultRK14TextureAddressP10MatchCoordiiii:
	ld.param.u64 	%rd1, [__cudaparmf1__Z10set_resultRK14TextureAddressP10MatchCoordiiii];
	mov.s64 	%rd2, %rd1;
	ld.param.u64 	%rd3, [__cudaparmf2__Z10set_resultRK14TextureAddressP10MatchCoordiiii];
	mov.s64 	%rd4, %rd3;
	ld.param.u32 	%r1, [__cudaparmf3__Z10set_resultRK14TextureAddressP10MatchCoordiiii];
	mov.s32 	%r2, %r1;
	ld.param.u32 	%r3, [__cudaparmf4__Z10set_resultRK14TextureAddressP10MatchCoordiiii];
	mov.s32 	%r4, %r3;
	ld.param.u32 	%r5, [__cudaparmf5__Z10set_resultRK14TextureAddressP10MatchCoordiiii];
	mov.s32 	%r6, %r5;
	ld.param.u32 	%r7, [__cudaparmf6__Z10set_resultRK14TextureAddressP10MatchCoordiiii];
	mov.s32 	%r8, %r7;
	setp.le.s32 	%p1, %r4, %r6;
	@%p1 bra 	$Lt_0_1026;
	.loc	18	35	0
	or.b32 	%r2, %r2, %r8;
	ld.v2.u16 	{%r9,%r10}, [%rd2+0];
	.loc	18	36	0
	and.b32 	%r11, %r10, 31;
	shl.b32 	%r12, %r9, 5;
	add.s32 	%r13, %r11, %r12;
	shr.u32 	%r14, %r10, 5;
	shl.b32 	%r15, %r14, 17;
	add.s32 	%r16, %r13, %r15;
	st.u32 	[%rd4+0], %r16;
	.loc	18	37	0
	st.s16 	[%rd4+4], %r2;
$Lt_0_1026:
	.loc	18	39	0
	ret;
$LDWend__Z10set_resultRK14TextureAddressP10MatchCoordiiii:
	} // _Z10set_resultRK14TextureAddressP10MatchCoordiiii
	.global .texref reftex;

	.visible .func (.param .s32 __cudaretf__Z6getRefi) _Z6getRefi (.param .s32 __cudaparmf1__Z6getRefi)
	{
	.reg .u32 %r<16>;
	.reg .f32 %f<10>;
	.loc	18	42	0
$LDWbegin__Z6getRefi:
	ld.param.u32 	%r1, [__cudaparmf1__Z6getRefi];
	mov.s32 	%r2, %r1;
	shr.s32 	%r3, %r2, 2;
	and.b32 	%r4, %r3, 65535;
	cvt.rn.f32.s32 	%f1, %r4;
	mov.f32 	%f2, %f1;
	and.b32 	%r5, %r2, 3;
	shr.s32 	%r6, %r2, 18;
	shl.b32 	%r7, %r6, 2;
	add.s32 	%r8, %r5, %r7;
	cvt.rn.f32.s32 	%f3, %r8;
	mov.f32 	%f4, %f3;
	mov.f32 	%f5, 0f00000000;     	// 0
	mov.f32 	%f6, %f5;
	mov.f32 	%f7, 0f00000000;     	// 0
	mov.f32 	%f8, %f7;
	tex.2d.v4.u32.f32 {%r9,%r10,%r11,%r12},[reftex,{%f2,%f4,%f6,%f8}];
	.loc	18	47	0
	mov.s32 	%r13, %r9;
	cvt.s8.s32 	%r14, %r13;
	st.param.s32 	[__cudaretf__Z6getRefi], %r14;
	ret;
$LDWend__Z6getRefi:
	} // _Z6getRefi

	.visible .func (.param .s32 __cudaretf__Z2rcc) _Z2rcc (.param .s32 __cudaparmf1__Z2rcc)
	{
	.reg .u32 %r<11>;
	.reg .pred %p<7>;
	.loc	18	51	0
$LDWbegin__Z2rcc:
	ld.param.u32 	%r1, [__cudaparmf1__Z2rcc];
	cvt.s8.s32 	%r2, %r1;
	.loc	18	52	0
	mov.u32 	%r3, 65;
	setp.eq.s32 	%p1, %r2, %r3;
	@%p1 bra 	$Lt_2_258;
	mov.u32 	%r4, 67;
	setp.eq.s32 	%p2, %r2, %r4;
	@%p2 bra 	$Lt_2_514;
	mov.u32 	%r5, 71;
	setp.eq.s32 	%p3, %r2, %r5;
	@%p3 bra 	$Lt_2_770;
	mov.u32 	%r6, 84;
	setp.eq.s32 	%p4, %r2, %r6;
	@%p4 bra 	$Lt_2_1026;
	mov.u32 	%r7, 113;
	setp.eq.s32 	%p5, %r2, %r7;
	@%p5 bra 	$Lt_2_1282;
	bra.uni 	$Lt_2_1538;
$Lt_2_258:
	.loc	18	54	0
	mov.s32 	%r8, 84;
	bra.uni 	$LBB13__Z2rcc;
$Lt_2_514:
	.loc	18	55	0
	mov.s32 	%r8, 71;
	bra.uni 	$LBB13__Z2rcc;
$Lt_2_770:
	.loc	18	56	0
	mov.s32 	%r8, 67;
	bra.uni 	$LBB13__Z2rcc;
$Lt_2_1026:
	.loc	18	57	0
	mov.s32 	%r8, 65;
	bra.uni 	$LBB13__Z2rcc;
$Lt_2_1282:
	.loc	18	58	0
	mov.s32 	%r8, 0;
	bra.uni 	$LBB13__Z2rcc;
$Lt_2_1538:
	.loc	18	59	0
	mov.s32 	%r8, %r2;
$LBB13__Z2rcc:
	mov.s32 	%r9, %r8;
	st.param.s32 	[__cudaretf__Z2rcc], %r9;
	ret;
$LDWend__Z2rcc:
	} // _Z2rcc
	.global .texref nodetex;
	.global .texref childrentex;

	.entry _Z15mummergpuKernelP10MatchCoordPcPKiS3_ii (
		.param .u64 __cudaparm__Z15mummergpuKernelP10MatchCoordPcPKiS3_ii_match_coords,
		.param .u64 __cudaparm__Z15mummergpuKernelP10MatchCoordPcPKiS3_ii___val_paramqueries,
		.param .u64 __cudaparm__Z15mummergpuKernelP10MatchCoordPcPKiS3_ii_queryAddrs,
		.param .u64 __cudaparm__Z15mummergpuKernelP10MatchCoordPcPKiS3_ii_queryLengths,
		.param .s32 __cudaparm__Z15mummergpuKernelP10MatchCoordPcPKiS3_ii_numQueries,
		.param .s32 __cudaparm__Z15mummergpuKernelP10MatchCoordPcPKiS3_ii_min_match_len)
	{
	.reg .u32 %r<114>;
	.reg .u64 %rd<27>;
	.reg .f32 %f<34>;
	.reg .pred %p<23>;
	.local .align 4 .b8 __cuda_local_var_32430_22_non_const_prev_16[4];
	.local .align 16 .b8 __cuda_local_var_32429_16_non_const_node_32[16];
	.loc	18	73	0
$LDWbegin__Z15mummergpuKernelP10MatchCoordPcPKiS3_ii:
	mov.u32 	%r1, %ctaid.x;
	mov.u32 	%r2, %ntid.x;
	mul24.lo.u32 	%r3, %r1, %r2;
	mov.u32 	%r4, %tid.x;
	add.u32 	%r5, %r4, %r3;
	ld.param.s32 	%r6, [__cudaparm__Z15mummergpuKernelP10MatchCoordPcPKiS3_ii_numQueries];
	setp.gt.s32 	%p1, %r6, %r5;
	@%p1 bra 	$Lt_3_34562;
	bra.uni 	$LBB50__Z15mummergpuKernelP10MatchCoordPcPKiS3_ii;
$Lt_3_34562:
	.loc	18	79	0
	cvt.s64.s32 	%rd1, %r5;
	mul.wide.s32 	%rd2, %r5, 4;
	ld.param.u64 	%rd3, [__cudaparm__Z15mummergpuKernelP10MatchCoordPcPKiS3_ii_queryLengths];
	add.u64 	%rd4, %rd3, %rd2;
	ld.global.s32 	%r7, [%rd4+0];
	.loc	18	83	0
	mov.u32 	%r8, 0;
	.loc	18	88	0
	ld.param.u64 	%rd5, [__cudaparm__Z15mummergpuKernelP10MatchCoordPcPKiS3_ii_queryAddrs];
	add.u64 	%rd6, %rd5, %rd2;
	ld.global.s32 	%r9, [%rd6+0];
	.loc	18	89	0
	cvt.s64.s32 	%rd7, %r9;
	ld.param.s32 	%r10, [__cudaparm__Z15mummergpuKernelP10MatchCoordPcPKiS3_ii_min_match_len];
	ld.param.u64 	%rd8, [__cudaparm__Z15mummergpuKernelP10MatchCoordPcPKiS3_ii_match_coords];
	mul.wide.s32 	%rd9, %r9, 8;
	add.u64 	%rd10, %rd8, %rd9;
	add.u32 	%r11, %r10, 1;
	mul24.lo.u32 	%r12, %r5, %r11;
	cvt.u64.u32 	%rd11, %r12;
	mul.wide.u32 	%rd12, %r12, 8;
	sub.u64 	%rd13, %rd10, %rd12;
	sub.s32 	%r13, %r7, %r10;
	mov.u32 	%r14, 0;
	setp.lt.s32 	%p2, %r13, %r14;
	@%p2 bra 	$LBB50__Z15mummergpuKernelP10MatchCoordPcPKiS3_ii;
	add.s32 	%r15, %r13, 1;
	mov.s32 	%r16, %r15;
	mov.u64 	%rd14, 0;
	ld.param.u64 	%rd15, [__cudaparm__Z15mummergpuKernelP10MatchCoordPcPKiS3_ii___val_paramqueries];
	add.s64 	%rd16, %rd7, %rd15;
	mov.s32 	%r17, 0;
	mov.s32 	%r18, 0;
	mov.s32 	%r19, 0;
	mov.s32 	%r20, %r16;
$Lt_3_35586:
 //<loop> Loop body line 89, nesting depth: 1, estimated iterations: unknown
	mov.s32 	%r21, 0;
	set.le.u32.s32 	%r22, %r18, %r21;
	neg.s32 	%r23, %r22;
	mov.u32 	%r24, 0;
	set.eq.u32.u32 	%r25, %r8, %r24;
	neg.s32 	%r26, %r25;
	or.b32 	%r27, %r23, %r26;
	mov.u32 	%r28, 0;
	setp.eq.s32 	%p3, %r27, %r28;
	@%p3 bra 	$Lt_3_35842;
 //<loop> Part of loop body line 89, head labeled $Lt_3_35586
	.loc	18	106	0
	mov.u32 	%r29, 0;
	and.b32 	%r30, %r8, -65536;
	or.b32 	%r31, %r30, 0;
	mov.u32 	%r32, 1;
	and.b32 	%r33, %r31, 65535;
	or.b32 	%r8, %r33, 65536;
	mov.s32 	%r18, 1;
	mov.s32 	%r19, 0;
$Lt_3_35842:
 //<loop> Part of loop body line 89, head labeled $Lt_3_35586
	.loc	18	111	0
	cvt.s64.s32 	%rd17, %r18;
	add.s64 	%rd18, %rd16, %rd14;
	add.s64 	%rd19, %rd17, %rd18;
	ld.global.s8 	%r34, [%rd19+0];
	mov.u32 	%r35, 0;
	setp.eq.s32 	%p4, %r34, %r35;
	@%p4 bra 	$Lt_3_40962;
$Lt_3_36866:
 //<loop> Loop body line 111
	mov.u32 	%r36, %r8;
	shr.u32 	%r37, %r36, 16;
	shl.b32 	%r38, %r8, 16;
	shr.u32 	%r39, %r38, 16;
	cvt.rn.f32.u32 	%f1, %r39;
	mov.f32 	%f2, %f1;
	cvt.rn.f32.u32 	%f3, %r37;
	mov.f32 	%f4, %f3;
	mov.f32 	%f5, 0f00000000;     	// 0
	mov.f32 	%f6, %f5;
	mov.f32 	%f7, 0f00000000;     	// 0
	mov.f32 	%f8, %f7;
	tex.2d.v4.u32.f32 {%r40,%r41,%r42,%r43},[childrentex,{%f2,%f4,%f6,%f8}];
 //<loop> Part of loop body line 111, head labeled $Lt_3_36866
	.loc	18	121	0
	mov.s32 	%r44, %r40;
	mov.s32 	%r45, %r41;
	mov.s32 	%r46, %r42;
	mov.s32 	%r47, %r43;
	.loc	18	122	0
	mov.s32 	%r48, %r8;
	.loc	18	124	0
	mov.u32 	%r49, 65;
	setp.eq.s32 	%p5, %r34, %r49;
	@%p5 bra 	$Lt_3_258;
 //<loop> Part of loop body line 111, head labeled $Lt_3_36866
	mov.u32 	%r50, 67;
	setp.eq.s32 	%p6, %r34, %r50;
	@%p6 bra 	$Lt_3_770;
 //<loop> Part of loop body line 111, head labeled $Lt_3_36866
	mov.u32 	%r51, 71;
	setp.eq.s32 	%p7, %r34, %r51;
	@%p7 bra 	$Lt_3_1026;
 //<loop> Part of loop body line 111, head labeled $Lt_3_36866
	mov.u32 	%r52, 84;
	setp.eq.s32 	%p8, %r34, %r52;
	@%p8 bra 	$Lt_3_1282;
 //<loop> Part of loop body line 111, head labeled $Lt_3_36866
	bra.uni 	$Lt_3_1538;
$Lt_3_258:
 //<loop> Part of loop body line 111, head labeled $Lt_3_36866
	.loc	18	126	0
	mov.s32 	%r8, %r44;
	bra.uni 	$Lt_3_514;
$Lt_3_770:
 //<loop> Part of loop body line 111, head labeled $Lt_3_36866
	.loc	18	127	0
	mov.s32 	%r8, %r45;
	bra.uni 	$Lt_3_514;
$Lt_3_1026:
 //<loop> Part of loop body line 111, head labeled $Lt_3_36866
	.loc	18	128	0
	mov.s32 	%r8, %r46;
	bra.uni 	$Lt_3_514;
$Lt_3_1282:
 //<loop> Part of loop body line 111, head labeled $Lt_3_36866
	.loc	18	129	0
	mov.s32 	%r8, %r47;
	bra.uni 	$Lt_3_514;
$Lt_3_1538:
 //<loop> Part of loop body line 111, head labeled $Lt_3_36866
	.loc	18	130	0
	mov.u32 	%r8, 0;
$Lt_3_514:
 //<loop> Part of loop body line 111, head labeled $Lt_3_36866
	.loc	18	131	0
	mov.u32 	%r53, 0;
	setp.ne.u32 	%p9, %r8, %r53;
	@%p9 bra 	$Lt_3_37122;
 //<loop> Part of loop body line 89, head labeled $Lt_3_35586
	.loc	18	139	0
	st.local.u32 	[__cuda_local_var_32430_22_non_const_prev_16+0], %r48;
	mov.s32 	%r54, %r39;
	mov.s32 	%r55, %r37;
	setp.ge.s32 	%p10, %r10, %r18;
	@%p10 bra 	$Lt_3_37634;
 //<loop> Part of loop body line 89, head labeled $Lt_3_35586
	.loc	18	36	0
	mul.lo.u64 	%rd20, %rd14, 8;
	add.u64 	%rd21, %rd13, %rd20;
	and.b32 	%r56, %r37, 31;
	shl.b32 	%r57, %r39, 5;
	add.s32 	%r58, %r56, %r57;
	shr.u32 	%r59, %r37, 5;
	shl.b32 	%r60, %r59, 17;
	add.s32 	%r61, %r58, %r60;
	st.global.u32 	[%rd21+0], %r61;
	.loc	18	37	0
	mov.s32 	%r62, 0;
	st.global.s16 	[%rd21+4], %r62;
$Lt_3_37634:
 //<loop> Part of loop body line 89, head labeled $Lt_3_35586
	.loc	18	142	0
	sub.s32 	%r18, %r18, 1;
	.loc	18	145	0
	mov.s32 	%r19, 0;
	bra.uni 	$Lt_3_2306;
$Lt_3_37122:
 //<loop> Part of loop body line 111, head labeled $Lt_3_36866
	cvt.u16.u32 	%r63, %r8;
	cvt.rn.f32.u32 	%f9, %r63;
	mov.f32 	%f10, %f9;
	shr.u32 	%r64, %r8, 16;
	cvt.rn.f32.u32 	%f11, %r64;
	mov.f32 	%f12, %f11;
	mov.f32 	%f13, 0f00000000;    	// 0
	mov.f32 	%f14, %f13;
	mov.f32 	%f15, 0f00000000;    	// 0
	mov.f32 	%f16, %f15;
	tex.2d.v4.u32.f32 {%r65,%r66,%r67,%r68},[nodetex,{%f10,%f12,%f14,%f16}];
 //<loop> Part of loop body line 111, head labeled $Lt_3_36866
	.loc	18	151	0
	mov.s32 	%r69, %r65;
	mov.s32 	%r70, %r66;
	mov.s32 	%r71, %r69;
	mov.u32 	%r72, 0;
	setp.eq.s32 	%p11, %r19, %r72;
	@%p11 bra 	$Lt_3_38402;
 //<loop> Part of loop body line 111, head labeled $Lt_3_36866
	sub.s32 	%r73, %r70, %r69;
	add.s32 	%r74, %r73, 1;
	setp.lt.s32 	%p12, %r19, %r74;
	@%p12 bra 	$Lt_3_38914;
 //<loop> Part of loop body line 111, head labeled $Lt_3_36866
	.loc	18	163	0
	add.s32 	%r75, %r70, 1;
	.loc	18	164	0
	add.s32 	%r76, %r73, %r18;
	add.s32 	%r18, %r76, 1;
	.loc	18	165	0
	sub.s32 	%r77, %r19, %r73;
	sub.s32 	%r19, %r77, 1;
	bra.uni 	$Lt_3_38658;
$Lt_3_38914:
 //<loop> Part of loop body line 111, head labeled $Lt_3_36866
	.loc	18	172	0
	add.s32 	%r18, %r18, %r19;
	.loc	18	173	0
	add.s32 	%r75, %r19, %r69;
	.loc	18	174	0
	mov.s32 	%r19, 0;
$Lt_3_38658:
 //<loop> Part of loop body line 111, head labeled $Lt_3_36866
	cvt.s64.s32 	%rd17, %r18;
	bra.uni 	$Lt_3_38146;
$Lt_3_38402:
 //<loop> Part of loop body line 111, head labeled $Lt_3_36866
	.loc	18	180	0
	add.s32 	%r18, %r18, 1;
	add.s64 	%rd17, %rd17, 1;
	.loc	18	181	0
	add.s32 	%r75, %r69, 1;
$Lt_3_38146:
 //<loop> Part of loop body line 111, head labeled $Lt_3_36866
	.loc	18	184	0
	add.u64 	%rd22, %rd17, %rd18;
	ld.global.s8 	%r34, [%rd22+0];
	.loc	18	186	0
	mov.s32 	%r78, 0;
	setp.ne.s32 	%p13, %r34, %r78;
	setp.gt.s32 	%p14, %r75, %r70;
	@%p14 bra 	$Lt_3_41218;
 //<loop> Part of loop body line 111, head labeled $Lt_3_36866
	@!%p13 bra 	$Lt_3_41218;
$L_3_33538:
 //<loop> Loop body line 188
	.loc	18	188	0
	shr.s32 	%r79, %r75, 2;
	and.b32 	%r80, %r79, 65535;
	cvt.rn.f32.s32 	%f17, %r80;
	mov.f32 	%f18, %f17;
	and.b32 	%r81, %r75, 3;
	shr.s32 	%r82, %r75, 18;
	shl.b32 	%r83, %r82, 2;
	add.s32 	%r84, %r81, %r83;
	cvt.rn.f32.s32 	%f19, %r84;
	mov.f32 	%f20, %f19;
	mov.f32 	%f21, 0f00000000;    	// 0
	mov.f32 	%f22, %f21;
	mov.f32 	%f23, 0f00000000;    	// 0
	mov.f32 	%f24, %f23;
	tex.2d.v4.u32.f32 {%r85,%r86,%r87,%r88},[reftex,{%f18,%f20,%f22,%f24}];
 //<loop> Part of loop body line 188, head labeled $L_3_33538
	.loc	18	47	0
	mov.s32 	%r89, %r85;
	.loc	18	188	0
	cvt.s8.s32 	%r90, %r89;
	setp.eq.s32 	%p15, %r34, %r90;
	@%p15 bra 	$Lt_3_39170;
 //<loop> Part of loop body line 89, head labeled $Lt_3_35586
	st.local.u32 	[__cuda_local_var_32430_22_non_const_prev_16+0], %r48;
	bra.uni 	$Lt_3_36354;
$Lt_3_39170:
 //<loop> Part of loop body line 188, head labeled $L_3_33538
	.loc	18	199	0
	add.s32 	%r18, %r18, 1;
	add.s64 	%rd17, %rd17, 1;
	.loc	18	200	0
	add.s32 	%r75, %r75, 1;
	.loc	18	201	0
	add.u64 	%rd23, %rd17, %rd18;
	ld.global.s8 	%r34, [%rd23+0];
	.loc	18	186	0
	setp.gt.s32 	%p16, %r75, %r70;
	@%p16 bra 	$Lt_3_41730;
 //<loop> Part of loop body line 188, head labeled $L_3_33538
	mov.s32 	%r91, 0;
	setp.ne.s32 	%p17, %r34, %r91;
	mov.pred 	%p13, %p17;
	mov.pred 	%p18, %p19;
	@%p17 bra 	$L_3_33538;
 //<loop> Part of loop body line 111, head labeled $Lt_3_36866
	bra.uni 	$Lt_3_41218;
$Lt_3_41730:
 //<loop> Part of loop body line 111, head labeled $Lt_3_36866
	mov.s32 	%r92, 0;
	setp.ne.s32 	%p13, %r34, %r92;
$Lt_3_41218:
$L_3_33794:
 //<loop> Part of loop body line 111, head labeled $Lt_3_36866
	.loc	18	201	0
	@%p13 bra 	$Lt_3_36866;
 //<loop> Part of loop body line 89, head labeled $Lt_3_35586
	st.local.u32 	[__cuda_local_var_32430_22_non_const_prev_16+0], %r48;
	bra.uni 	$Lt_3_36354;
$Lt_3_40962:
 //<loop> Part of loop body line 89, head labeled $Lt_3_35586
	ld.local.u32 	%r48, [__cuda_local_var_32430_22_non_const_prev_16+0];
	ld.local.s32 	%r71, [__cuda_local_var_32429_16_non_const_node_32+0];
	mov.s32 	%r75, 0;
$Lt_3_36354:
$Lt_3_2562:
 //<loop> Part of loop body line 89, head labeled $Lt_3_35586
	.loc	18	209	0
	sub.s32 	%r93, %r75, %r71;
	setp.ge.s32 	%p20, %r10, %r18;
	@%p20 bra 	$Lt_3_39938;
 //<loop> Part of loop body line 89, head labeled $Lt_3_35586
	.loc	18	36	0
	mov.u32 	%r94, %r8;
	shr.u32 	%r95, %r94, 16;
	mul.lo.u64 	%rd24, %rd14, 8;
	add.u64 	%rd25, %rd13, %rd24;
	and.b32 	%r96, %r95, 31;
	shl.b32 	%r97, %r8, 16;
	shr.u32 	%r98, %r97, 16;
	shl.b32 	%r99, %r98, 5;
	add.s32 	%r100, %r96, %r99;
	shr.u32 	%r101, %r95, 5;
	shl.b32 	%r102, %r101, 17;
	add.s32 	%r103, %r100, %r102;
	st.global.u32 	[%rd25+0], %r103;
	.loc	18	37	0
	st.global.s16 	[%rd25+4], %r93;
$Lt_3_39938:
 //<loop> Part of loop body line 89, head labeled $Lt_3_35586
	.loc	18	212	0
	mov.s32 	%r19, %r93;
	.loc	18	213	0
	sub.s32 	%r104, %r18, %r93;
	sub.s32 	%r18, %r104, 1;
	shl.b32 	%r105, %r48, 16;
	shr.u32 	%r54, %r105, 16;
	mov.u32 	%r106, %r48;
	shr.u32 	%r55, %r106, 16;
$Lt_3_2306:
 //<loop> Part of loop body line 89, head labeled $Lt_3_35586
	.loc	18	215	0
	cvt.rn.f32.u32 	%f25, %r54;
	mov.f32 	%f26, %f25;
	cvt.rn.f32.u32 	%f27, %r55;
	mov.f32 	%f28, %f27;
	mov.f32 	%f29, 0f00000000;    	// 0
	mov.f32 	%f30, %f29;
	mov.f32 	%f31, 0f00000000;    	// 0
	mov.f32 	%f32, %f31;
	tex.2d.v4.u32.f32 {%r107,%r108,%r109,%r110},[nodetex,{%f26,%f28,%f30,%f32}];
 //<loop> Part of loop body line 89, head labeled $Lt_3_35586
	.loc	18	217	0
	mov.s32 	%r111, %r107;
	mov.s32 	%r112, %r110;
	st.local.u32 	[__cuda_local_var_32429_16_non_const_node_32+0], %r111;
	.loc	18	218	0
	mov.s32 	%r8, %r112;
	add.s32 	%r17, %r17, 1;
	add.u64 	%rd14, %rd14, 1;
	setp.ne.s32 	%p21, %r15, %r17;
	@%p21 bra 	$Lt_3_35586;
$LBB50__Z15mummergpuKernelP10MatchCoordPcPKiS3_ii:
	.loc	18	226	0
	exit;
$LDWend__Z15mummergpuKernelP10MatchCoordPcPKiS3_ii:
	} // _Z15mummergpuKernelP10MatchCoordPcPKiS3_ii

	.entry _Z17mummergpuRCKernelP10MatchCoordPcPKiS3_ii (
		.param .u64 __cudaparm__Z17mummergpuRCKernelP10MatchCoordPcPKiS3_ii_match_coords,
		.param .u64 __cudaparm__Z17mummergpuRCKernelP10MatchCoordPcPKiS3_ii___val_paramqueries,
		.param .u64 __cudaparm__Z17mummergpuRCKernelP10MatchCoordPcPKiS3_ii_queryAddrs,
		.param .u64 __cudaparm__Z17mummergpuRCKernelP10MatchCoordPcPKiS3_ii_queryLengths,
		.param .s32 __cudaparm__Z17mummergpuRCKernelP10MatchCoordPcPKiS3_ii_numQueries,
		.param .s32 __cudaparm__Z17mummergpuRCKernelP10MatchCoordPcPKiS3_ii_min_match_len)
	{
	.reg .u32 %r<138>;
	.reg .u64 %rd<24>;
	.reg .f32 %f<34>;
	.reg .pred %p<38>;
	.local .align 4 .b8 __cuda_local_var_32583_19_non_const_cur_16[4];
	.local .align 4 .b8 __cuda_local_var_32598_22_non_const_prev_20[4];
	.local .align 16 .b8 __cuda_local_var_32597_16_non_const_node_32[16];
	.loc	18	241	0
$LDWbegin__Z17mummergpuRCKernelP10MatchCoordPcPKiS3_ii:
	mov.u32 	%r1, %ctaid.x;
	mov.u32 	%r2, %ntid.x;
	mul24.lo.u32 	%r3, %r1, %r2;
	mov.u32 	%r4, %tid.x;
	add.u32 	%r5, %r4, %r3;
	ld.param.s32 	%r6, [__cudaparm__Z17mummergpuRCKernelP10MatchCoordPcPKiS3_ii_numQueries];
	setp.gt.s32 	%p1, %r6, %r5;
	@%p1 bra 	$Lt_4_39938;
	bra.uni 	$LBB86__Z17mummergpuRCKernelP10MatchCoordPcPKiS3_ii;
$Lt_4_39938:
	.loc	18	246	0
	cvt.s64.s32 	%rd1, %r5;
	mul.wide.s32 	%rd2, %r5, 4;
	ld.param.u64 	%rd3, [__cudaparm__Z17mummergpuRCKernelP10MatchCoordPcPKiS3_ii_queryLengths];
	add.u64 	%rd4, %rd3, %rd2;
	ld.global.s32 	%r7, [%rd4+0];
	.loc	18	259	0
	ld.param.u64 	%rd5, [__cudaparm__Z17mummergpuRCKernelP10MatchCoordPcPKiS3_ii_queryAddrs];
	add.u64 	%rd6, %rd5, %rd2;
	ld.global.s32 	%r8, [%rd6+0];
	.loc	18	260	0
	cvt.s64.s32 	%rd7, %r8;
	ld.param.s32 	%r9, [__cudaparm__Z17mummergpuRCKernelP10MatchCoordPcPKiS3_ii_min_match_len];
	ld.param.u64 	%rd8, [__cudaparm__Z17mummergpuRCKernelP10MatchCoordPcPKiS3_ii_match_coords];
	mul.wide.s32 	%rd9, %r8, 8;
	add.u64 	%rd10, %rd8, %rd9;
	add.u32 	%r10, %r9, 1;
	mul24.lo.u32 	%r11, %r5, %r10;
	cvt.u64.u32 	%rd11, %r11;
	mul.wide.u32 	%rd12, %r11, 8;
	sub.u64 	%rd13, %rd10, %rd12;
	.loc	18	263	0
	mov.s32 	%r12, %r7;
	setp.lt.s32 	%p2, %r7, %r9;
	@%p2 bra 	$LBB86__Z17mummergpuRCKernelP10MatchCoordPcPKiS3_ii;
	ld.param.u64 	%rd14, [__cudaparm__Z17mummergpuRCKernelP10MatchCoordPcPKiS3_ii___val_paramqueries];
	add.u64 	%rd15, %rd7, %rd14;
	add.u64 	%rd16, %rd15, 1;
	sub.s32 	%r13, %r7, %r9;
	add.s32 	%r14, %r13, 1;
	sub.s32 	%r15, %r9, 1;
	ld.local.u32 	%r16, [__cuda_local_var_32583_19_non_const_cur_16+0];
	mov.s32 	%r17, 0;
	mov.s32 	%r18, 0;
	mov.s32 	%r19, %r14;
$Lt_4_40962:
 //<loop> Loop body line 263, nesting depth: 1, estimated iterations: unknown
	mov.s32 	%r20, 0;
	set.le.u32.s32 	%r21, %r17, %r20;
	neg.s32 	%r22, %r21;
	mov.u32 	%r23, 0;
	set.eq.u32.u32 	%r24, %r16, %r23;
	neg.s32 	%r25, %r24;
	or.b32 	%r26, %r22, %r25;
	mov.u32 	%r27, 0;
	setp.eq.s32 	%p3, %r26, %r27;
	@%p3 bra 	$Lt_4_41218;
 //<loop> Part of loop body line 263, head labeled $Lt_4_40962
	.loc	18	281	0
	mov.u32 	%r28, 0;
	and.b32 	%r29, %r16, -65536;
	or.b32 	%r30, %r29, 0;
	mov.u32 	%r31, 1;
	and.b32 	%r32, %r30, 65535;
	or.b32 	%r16, %r32, 65536;
	mov.s32 	%r17, 1;
	mov.s32 	%r18, 0;
$Lt_4_41218:
 //<loop> Part of loop body line 263, head labeled $Lt_4_40962
	.loc	18	286	0
	sub.s32 	%r33, %r12, %r17;
	cvt.u64.s32 	%rd17, %r33;
	add.s64 	%rd18, %rd17, %rd15;
	ld.global.s8 	%r34, [%rd18+1];
	.loc	18	52	0
	mov.u32 	%r35, 65;
	setp.eq.s32 	%p4, %r34, %r35;
	@%p4 bra 	$Lt_4_7682;
 //<loop> Part of loop body line 263, head labeled $Lt_4_40962
	mov.u32 	%r36, 67;
	setp.eq.s32 	%p5, %r34, %r36;
	@%p5 bra 	$Lt_4_7938;
 //<loop> Part of loop body line 263, head labeled $Lt_4_40962
	mov.u32 	%r37, 71;
	setp.eq.s32 	%p6, %r34, %r37;
	@%p6 bra 	$Lt_4_8194;
 //<loop> Part of loop body line 263, head labeled $Lt_4_40962
	mov.u32 	%r38, 84;
	setp.eq.s32 	%p7, %r34, %r38;
	@%p7 bra 	$Lt_4_8450;
 //<loop> Part of loop body line 263, head labeled $Lt_4_40962
	mov.u32 	%r39, 113;
	setp.eq.s32 	%p8, %r34, %r39;
	@%p8 bra 	$Lt_4_8706;
 //<loop> Part of loop body line 263, head labeled $Lt_4_40962
	bra.uni 	$Lt_4_8962;
$Lt_4_7682:
 //<loop> Part of loop body line 263, head labeled $Lt_4_40962
	.loc	18	54	0
	mov.s32 	%r40, 84;
	bra.uni 	$LDWendi__Z2rcc_181_29;
$Lt_4_7938:
 //<loop> Part of loop body line 263, head labeled $Lt_4_40962
	.loc	18	55	0
	mov.s32 	%r40, 71;
	bra.uni 	$LDWendi__Z2rcc_181_29;
$Lt_4_8194:
 //<loop> Part of loop body line 263, head labeled $Lt_4_40962
	.loc	18	56	0
	mov.s32 	%r40, 67;
	bra.uni 	$LDWendi__Z2rcc_181_29;
$Lt_4_8450:
 //<loop> Part of loop body line 263, head labeled $Lt_4_40962
	.loc	18	57	0
	mov.s32 	%r40, 65;
	bra.uni 	$LDWendi__Z2rcc_181_29;
$Lt_4_8706:
 //<loop> Part of loop body line 263, head labeled $Lt_4_40962
	.loc	18	58	0
	mov.s32 	%r40, 0;
	bra.uni 	$LDWendi__Z2rcc_181_29;
$Lt_4_8962:
 //<loop> Part of loop body line 263, head labeled $Lt_4_40962
	.loc	18	59	0
	mov.s32 	%r40, %r34;
$LDWendi__Z2rcc_181_29:
 //<loop> Part of loop body line 263, head labeled $Lt_4_40962
	.loc	18	286	0
	mov.s32 	%r41, %r40;
	mov.u32 	%r42, 0;
	setp.eq.s32 	%p9, %r40, %r42;
	@%p9 bra 	$Lt_4_46338;
$Lt_4_42242:
 //<loop> Loop body line 286
	mov.u32 	%r43, %r16;
	shr.u32 	%r44, %r43, 16;
	shl.b32 	%r45, %r16, 16;
	shr.u32 	%r46, %r45, 16;
	cvt.rn.f32.u32 	%f1, %r46;
	mov.f32 	%f2, %f1;
	cvt.rn.f32.u32 	%f3, %r44;
	mov.f32 	%f4, %f3;
	mov.f32 	%f5, 0f00000000;     	// 0
	mov.f32 	%f6, %f5;
	mov.f32 	%f7, 0f00000000;     	// 0
	mov.f32 	%f8, %f7;
	tex.2d.v4.u32.f32 {%r47,%r48,%r49,%r50},[childrentex,{%f2,%f4,%f6,%f8}];
 //<loop> Part of loop body line 286, head labeled $Lt_4_42242
	.loc	18	296	0
	mov.s32 	%r51, %r47;
	mov.s32 	%r52, %r48;
	mov.s32 	%r53, %r49;
	mov.s32 	%r54, %r50;
	.loc	18	297	0
	mov.s32 	%r55, %r16;
	.loc	18	299	0
	mov.u32 	%r56, 65;
	setp.eq.s32 	%p10, %r41, %r56;
	@%p10 bra 	$Lt_4_258;
 //<loop> Part of loop body line 286, head labeled $Lt_4_42242
	mov.u32 	%r57, 67;
	setp.eq.s32 	%p11, %r41, %r57;
	@%p11 bra 	$Lt_4_770;
 //<loop> Part of loop body line 286, head labeled $Lt_4_42242
	mov.u32 	%r58, 71;
	setp.eq.s32 	%p12, %r41, %r58;
	@%p12 bra 	$Lt_4_1026;
 //<loop> Part of loop body line 286, head labeled $Lt_4_42242
	mov.u32 	%r59, 84;
	setp.eq.s32 	%p13, %r41, %r59;
	@%p13 bra 	$Lt_4_1282;
 //<loop> Part of loop body line 286, head labeled $Lt_4_42242
	bra.uni 	$Lt_4_1538;
$Lt_4_258:
 //<loop> Part of loop body line 286, head labeled $Lt_4_42242
	.loc	18	301	0
	mov.s32 	%r16, %r51;
	bra.uni 	$Lt_4_514;
$Lt_4_770:
 //<loop> Part of loop body line 286, head labeled $Lt_4_42242
	.loc	18	302	0
	mov.s32 	%r16, %r52;
	bra.uni 	$Lt_4_514;
$Lt_4_1026:
 //<loop> Part of loop body line 286, head labeled $Lt_4_42242
	.loc	18	303	0
	mov.s32 	%r16, %r53;
	bra.uni 	$Lt_4_514;
$Lt_4_1282:
 //<loop> Part of loop body line 286, head labeled $Lt_4_42242
	.loc	18	304	0
	mov.s32 	%r16, %r54;
	bra.uni 	$Lt_4_514;
$Lt_4_1538:
 //<loop> Part of loop body line 286, head labeled $Lt_4_42242
	.loc	18	305	0
	mov.u32 	%r16, 0;
$Lt_4_514:
 //<loop> Part of loop body line 286, head labeled $Lt_4_42242
	.loc	18	306	0
	mov.u32 	%r60, 0;
	setp.ne.u32 	%p14, %r16, %r60;
	@%p14 bra 	$Lt_4_42498;
 //<loop> Part of loop body line 263, head labeled $Lt_4_40962
	.loc	18	314	0
	st.local.u32 	[__cuda_local_var_32598_22_non_const_prev_20+0], %r55;
	mov.s32 	%r61, %r46;
	mov.s32 	%r62, %r44;
	setp.ge.s32 	%p15, %r9, %r17;
	@%p15 bra 	$Lt_4_43010;
 //<loop> Part of loop body line 263, head labeled $Lt_4_40962
	.loc	18	36	0
	and.b32 	%r63, %r44, 31;
	shl.b32 	%r64, %r46, 5;
	add.s32 	%r65, %r63, %r64;
	shr.u32 	%r66, %r44, 5;
	shl.b32 	%r67, %r66, 17;
	add.s32 	%r68, %r65, %r67;
	st.global.u32 	[%rd13+0], %r68;
	.loc	18	37	0
	mov.s32 	%r69, -32768;
	st.global.s16 	[%rd13+4], %r69;
$Lt_4_43010:
 //<loop> Part of loop body line 263, head labeled $Lt_4_40962
	.loc	18	317	0
	sub.s32 	%r17, %r17, 1;
	.loc	18	320	0
	mov.s32 	%r18, 0;
	bra.uni 	$Lt_4_2306;
$Lt_4_42498:
 //<loop> Part of loop body line 286, head labeled $Lt_4_42242
	cvt.u16.u32 	%r70, %r16;
	cvt.rn.f32.u32 	%f9, %r70;
	mov.f32 	%f10, %f9;
	shr.u32 	%r71, %r16, 16;
	cvt.rn.f32.u32 	%f11, %r71;
	mov.f32 	%f12, %f11;
	mov.f32 	%f13, 0f00000000;    	// 0
	mov.f32 	%f14, %f13;
	mov.f32 	%f15, 0f00000000;    	// 0
	mov.f32 	%f16, %f15;
	tex.2d.v4.u32.f32 {%r72,%r73,%r74,%r75},[nodetex,{%f10,%f12,%f14,%f16}];
 //<loop> Part of loop body line 286, head labeled $Lt_4_42242
	.loc	18	326	0
	mov.s32 	%r76, %r72;
	mov.s32 	%r77, %r73;
	mov.s32 	%r78, %r76;
	mov.u32 	%r79, 0;
	setp.eq.s32 	%p16, %r18, %r79;
	@%p16 bra 	$Lt_4_43778;
 //<loop> Part of loop body line 286, head labeled $Lt_4_42242
	sub.s32 	%r80, %r77, %r76;
	add.s32 	%r81, %r80, 1;
	setp.lt.s32 	%p17, %r18, %r81;
	@%p17 bra 	$Lt_4_44290;
 //<loop> Part of loop body line 286, head labeled $Lt_4_42242
	.loc	18	338	0
	add.s32 	%r82, %r77, 1;
	.loc	18	339	0
	add.s32 	%r83, %r80, %r17;
	add.s32 	%r17, %r83, 1;
	.loc	18	340	0
	sub.s32 	%r84, %r18, %r80;
	sub.s32 	%r18, %r84, 1;
	bra.uni 	$Lt_4_43522;
$Lt_4_44290:
 //<loop> Part of loop body line 286, head labeled $Lt_4_42242
	.loc	18	347	0
	add.s32 	%r17, %r17, %r18;
	.loc	18	348	0
	add.s32 	%r82, %r18, %r76;
	.loc	18	349	0
	mov.s32 	%r18, 0;
	bra.uni 	$Lt_4_43522;
$Lt_4_43778:
 //<loop> Part of loop body line 286, head labeled $Lt_4_42242
	.loc	18	355	0
	add.s32 	%r17, %r17, 1;
	.loc	18	356	0
	add.s32 	%r82, %r76, 1;
$Lt_4_43522:
 //<loop> Part of loop body line 286, head labeled $Lt_4_42242
	.loc	18	359	0
	sub.s32 	%r85, %r12, %r17;
	cvt.u64.s32 	%rd19, %r85;
	add.u64 	%rd20, %rd19, %rd15;
	ld.global.s8 	%r86, [%rd20+1];
	.loc	18	52	0
	mov.u32 	%r87, 65;
	setp.eq.s32 	%p18, %r86, %r87;
	@%p18 bra 	$Lt_4_5378;
 //<loop> Part of loop body line 286, head labeled $Lt_4_42242
	mov.u32 	%r88, 67;
	setp.eq.s32 	%p19, %r86, %r88;
	@%p19 bra 	$Lt_4_5634;
 //<loop> Part of loop body line 286, head labeled $Lt_4_42242
	mov.u32 	%r89, 71;
	setp.eq.s32 	%p20, %r86, %r89;
	@%p20 bra 	$Lt_4_5890;
 //<loop> Part of loop body line 286, head labeled $Lt_4_42242
	mov.u32 	%r90, 84;
	setp.eq.s32 	%p21, %r86, %r90;
	@%p21 bra 	$Lt_4_6146;
 //<loop> Part of loop body line 286, head labeled $Lt_4_42242
	mov.u32 	%r91, 113;
	setp.eq.s32 	%p22, %r86, %r91;
	@%p22 bra 	$Lt_4_6402;
 //<loop> Part of loop body line 286, head labeled $Lt_4_42242
	bra.uni 	$Lt_4_6658;
$Lt_4_5378:
 //<loop> Part of loop body line 286, head labeled $Lt_4_42242
	.loc	18	54	0
	mov.s32 	%r92, 84;
	bra.uni 	$LDWendi__Z2rcc_181_20;
$Lt_4_5634:
 //<loop> Part of loop body line 286, head labeled $Lt_4_42242
	.loc	18	55	0
	mov.s32 	%r92, 71;
	bra.uni 	$LDWendi__Z2rcc_181_20;
$Lt_4_5890:
 //<loop> Part of loop body line 286, head labeled $Lt_4_42242
	.loc	18	56	0
	mov.s32 	%r92, 67;
	bra.uni 	$LDWendi__Z2rcc_181_20;
$Lt_4_6146:
 //<loop> Part of loop body line 286, head labeled $Lt_4_42242
	.loc	18	57	0
	mov.s32 	%r92, 65;
	bra.uni 	$LDWendi__Z2rcc_181_20;
$Lt_4_6402:
 //<loop> Part of loop body line 286, head labeled $Lt_4_42242
	.loc	18	58	0
	mov.s32 	%r92, 0;
	bra.uni 	$LDWendi__Z2rcc_181_20;
$Lt_4_6658:
 //<loop> Part of loop body line 286, head labeled $Lt_4_42242
	.loc	18	59	0
	mov.s32 	%r92, %r86;
$LDWendi__Z2rcc_181_20:
 //<loop> Part of loop body line 286, head labeled $Lt_4_42242
	.loc	18	359	0
	mov.s32 	%r41, %r92;
	.loc	18	361	0
	mov.s32 	%r93, 0;
	setp.ne.s32 	%p23, %r92, %r93;
	setp.gt.s32 	%p24, %r82, %r77;
	@%p24 bra 	$Lt_4_46594;
 //<loop> Part of loop body line 286, head labeled $Lt_4_42242
	@!%p23 bra 	$Lt_4_46594;
$L_4_38914:
 //<loop> Loop body line 363
	.loc	18	363	0
	shr.s32 	%r94, %r82, 2;
	and.b32 	%r95, %r94, 65535;
	cvt.rn.f32.s32 	%f17, %r95;
	mov.f32 	%f18, %f17;
	and.b32 	%r96, %r82, 3;
	shr.s32 	%r97, %r82, 18;
	shl.b32 	%r98, %r97, 2;
	add.s32 	%r99, %r96, %r98;
	cvt.rn.f32.s32 	%f19, %r99;
	mov.f32 	%f20, %f19;
	mov.f32 	%f21, 0f00000000;    	// 0
	mov.f32 	%f22, %f21;
	mov.f32 	%f23, 0f00000000;    	// 0
	mov.f32 	%f24, %f23;
	tex.2d.v4.u32.f32 {%r100,%r101,%r102,%r103},[reftex,{%f18,%f20,%f22,%f24}];
 //<loop> Part of loop body line 363, head labeled $L_4_38914
	.loc	18	47	0
	mov.s32 	%r104, %r100;
	.loc	18	363	0
	cvt.s8.s32 	%r105, %r104;
	setp.eq.s32 	%p25, %r41, %r105;
	@%p25 bra 	$Lt_4_44546;
 //<loop> Part of loop body line 263, head labeled $Lt_4_40962
	st.local.u32 	[__cuda_local_var_32598_22_non_const_prev_20+0], %r55;
	bra.uni 	$Lt_4_41730;
$Lt_4_44546:
 //<loop> Part of loop body line 363, head labeled $L_4_38914
	.loc	18	374	0
	add.s32 	%r17, %r17, 1;
	.loc	18	375	0
	add.s32 	%r82, %r82, 1;
	.loc	18	376	0
	sub.s32 	%r106, %r12, %r17;
	cvt.u64.s32 	%rd21, %r106;
	add.u64 	%rd22, %rd21, %rd15;
	ld.global.s8 	%r107, [%rd22+1];
	.loc	18	52	0
	mov.u32 	%r108, 65;
	setp.eq.s32 	%p26, %r107, %r108;
	@%p26 bra 	$Lt_4_3074;
 //<loop> Part of loop body line 363, head labeled $L_4_38914
	mov.u32 	%r109, 67;
	setp.eq.s32 	%p27, %r107, %r109;
	@%p27 bra 	$Lt_4_3330;
 //<loop> Part of loop body line 363, head labeled $L_4_38914
	mov.u32 	%r110, 71;
	setp.eq.s32 	%p28, %r107, %r110;
	@%p28 bra 	$Lt_4_3586;
 //<loop> Part of loop body line 363, head labeled $L_4_38914
	mov.u32 	%r111, 84;
	setp.eq.s32 	%p29, %r107, %r111;
	@%p29 bra 	$Lt_4_3842;
 //<loop> Part of loop body line 363, head labeled $L_4_38914
	mov.u32 	%r112, 113;
	setp.eq.s32 	%p30, %r107, %r112;
	@%p30 bra 	$Lt_4_4098;
 //<loop> Part of loop body line 363, head labeled $L_4_38914
	bra.uni 	$Lt_4_4354;
$Lt_4_3074:
 //<loop> Part of loop body line 363, head labeled $L_4_38914
	.loc	18	54	0
	mov.s32 	%r113, 84;
	bra.uni 	$LDWendi__Z2rcc_181_11;
$Lt_4_3330:
 //<loop> Part of loop body line 363, head labeled $L_4_38914
	.loc	18	55	0
	mov.s32 	%r113, 71;
	bra.uni 	$LDWendi__Z2rcc_181_11;
$Lt_4_3586:
 //<loop> Part of loop body line 363, head labeled $L_4_38914
	.loc	18	56	0
	mov.s32 	%r113, 67;
	bra.uni 	$LDWendi__Z2rcc_181_11;
$Lt_4_3842:
 //<loop> Part of loop body line 363, head labeled $L_4_38914
	.loc	18	57	0
	mov.s32 	%r113, 65;
	bra.uni 	$LDWendi__Z2rcc_181_11;
$Lt_4_4098:
 //<loop> Part of loop body line 363, head labeled $L_4_38914
	.loc	18	58	0
	mov.s32 	%r113, 0;
	bra.uni 	$LDWendi__Z2rcc_181_11;
$Lt_4_4354:
 //<loop> Part of loop body line 363, head labeled $L_4_38914
	.loc	18	59	0
	mov.s32 	%r113, %r107;
$LDWendi__Z2rcc_181_11:
 //<loop> Part of loop body line 363, head labeled $L_4_38914
	.loc	18	376	0
	mov.s32 	%r41, %r113;
	.loc	18	361	0
	setp.gt.s32 	%p31, %r82, %r77;
	@%p31 bra 	$Lt_4_47106;
 //<loop> Part of loop body line 363, head labeled $L_4_38914
	mov.s32 	%r114, 0;
	setp.ne.s32 	%p32, %r41, %r114;
	mov.pred 	%p23, %p32;
	mov.pred 	%p33, %p34;
	@%p32 bra 	$L_4_38914;
 //<loop> Part of loop body line 286, head labeled $Lt_4_42242
	bra.uni 	$Lt_4_46594;
$Lt_4_47106:
 //<loop> Part of loop body line 286, head labeled $Lt_4_42242
	mov.s32 	%r115, 0;
	setp.ne.s32 	%p23, %r41, %r115;
$Lt_4_46594:
$L_4_39170:
 //<loop> Part of loop body line 286, head labeled $Lt_4_42242
	.loc	18	376	0
	@%p23 bra 	$Lt_4_42242;
 //<loop> Part of loop body line 263, head labeled $Lt_4_40962
	st.local.u32 	[__cuda_local_var_32598_22_non_const_prev_20+0], %r55;
	bra.uni 	$Lt_4_41730;
$Lt_4_46338:
 //<loop> Part of loop body line 263, head labeled $Lt_4_40962
	ld.local.u32 	%r55, [__cuda_local_var_32598_22_non_const_prev_20+0];
	ld.local.s32 	%r78, [__cuda_local_var_32597_16_non_const_node_32+0];
	mov.s32 	%r82, 0;
$Lt_4_41730:
$Lt_4_2562:
 //<loop> Part of loop body line 263, head labeled $Lt_4_40962
	.loc	18	384	0
	sub.s32 	%r116, %r82, %r78;
	setp.ge.s32 	%p35, %r9, %r17;
	@%p35 bra 	$Lt_4_45314;
 //<loop> Part of loop body line 263, head labeled $Lt_4_40962
	.loc	18	36	0
	mov.u32 	%r117, %r16;
	shr.u32 	%r118, %r117, 16;
	and.b32 	%r119, %r118, 31;
	shl.b32 	%r120, %r16, 16;
	shr.u32 	%r121, %r120, 16;
	shl.b32 	%r122, %r121, 5;
	add.s32 	%r123, %r119, %r122;
	shr.u32 	%r124, %r118, 5;
	shl.b32 	%r125, %r124, 17;
	add.s32 	%r126, %r123, %r125;
	st.global.u32 	[%rd13+0], %r126;
	.loc	18	37	0
	or.b32 	%r127, %r116, 32768;
	st.global.s16 	[%rd13+4], %r127;
$Lt_4_45314:
 //<loop> Part of loop body line 263, head labeled $Lt_4_40962
	.loc	18	387	0
	mov.s32 	%r18, %r116;
	.loc	18	388	0
	sub.s32 	%r128, %r17, %r116;
	sub.s32 	%r17, %r128, 1;
	shl.b32 	%r129, %r55, 16;
	shr.u32 	%r61, %r129, 16;
	mov.u32 	%r130, %r55;
	shr.u32 	%r62, %r130, 16;
$Lt_4_2306:
 //<loop> Part of loop body line 263, head labeled $Lt_4_40962
	.loc	18	390	0
	cvt.rn.f32.u32 	%f25, %r61;
	mov.f32 	%f26, %f25;
	cvt.rn.f32.u32 	%f27, %r62;
	mov.f32 	%f28, %f27;
	mov.f32 	%f29, 0f00000000;    	// 0
	mov.f32 	%f30, %f29;
	mov.f32 	%f31, 0f00000000;    	// 0
	mov.f32 	%f32, %f31;
	tex.2d.v4.u32.f32 {%r131,%r132,%r133,%r134},[nodetex,{%f26,%f28,%f30,%f32}];
 //<loop> Part of loop body line 263, head labeled $Lt_4_40962
	.loc	18	392	0
	mov.s32 	%r135, %r131;
	mov.s32 	%r136, %r134;
	st.local.u32 	[__cuda_local_var_32597_16_non_const_node_32+0], %r135;
	.loc	18	393	0
	mov.s32 	%r16, %r136;
	.loc	18	263	0
	add.u64 	%rd13, %rd13, 8;
	sub.s32 	%r12, %r12, 1;
	setp.ne.s32 	%p36, %r15, %r12;
	@%p36 bra 	$Lt_4_40962;
$LBB86__Z17mummergpuRCKernelP10MatchCoordPcPKiS3_ii:
	.loc	18	401	0
	exit;
$LDWend__Z17mummergpuRCKernelP10MatchCoordPcPKiS3_ii:
	} // _Z17mummergpuRCKernelP10MatchCoordPcPKiS3_ii



// ===== COMPILED SASS (sm_100) =====

	.target	sm_100

	.elftype	@"ET_EXEC"


//--------------------- .note.nv.tkinfo           --------------------------
	.section	.note.nv.tkinfo,"",@"SHT_NOTE"
	.sectionflags	@"SHF_NOTE_NV_TKINFO"
	.tkinfo
        /*0018*/ 	.word	0x00000002
        /*0030*/ 	.string	""
        /*0030*/ 	.string	"ptxas"
        /*0030*/ 	.string	"Cuda compilation tools, release 13.0, V13.0.88"
        /*0030*/ 	.string	"Build cuda_13.0.r13.0/compiler.36424714_0"
        /*0030*/ 	.string	"-arch sm_100 "



//--------------------- .note.nv.cuinfo           --------------------------
	.section	.note.nv.cuinfo,"",@"SHT_NOTE"
	.sectionflags	@"SHF_NOTE_NV_CUINFO"
        /*0018*/ 	.short	0x0002
        /*001a*/ 	.short	0x0014
        /*001c*/ 	.short	0x0082
	.zero		2


//--------------------- .nv.info                  --------------------------
	.section	.nv.info,"",@"SHT_CUDA_INFO"
	.align	4


	//----- nvinfo : EIATTR_REGCOUNT
	.align		4
        /*0000*/ 	.byte	0x04, 0x2f
        /*0002*/ 	.short	(.L_1 - .L_0)
	.align		4
.L_0:
        /*0004*/ 	.word	index@(_Z15mummergpuKernelP10MatchCoordPcPKiS3_ii)
        /*0008*/ 	.word	0x0000001e


	//----- nvinfo : EIATTR_FRAME_SIZE
	.align		4
.L_1:
        /*000c*/ 	.byte	0x04, 0x11
        /*000e*/ 	.short	(.L_3 - .L_2)
	.align		4
.L_2:
        /*0010*/ 	.word	index@(_Z15mummergpuKernelP10MatchCoordPcPKiS3_ii)
        /*0014*/ 	.word	0x00000000


	//----- nvinfo : EIATTR_REGCOUNT
	.align		4
.L_3:
        /*0018*/ 	.byte	0x04, 0x2f
        /*001a*/ 	.short	(.L_5 - .L_4)
	.align		4
.L_4:
        /*001c*/ 	.word	index@(_Z17mummergpuRCKernelP10MatchCoordPcPKiS3_ii)
        /*0020*/ 	.word	0x00000017


	//----- nvinfo : EIATTR_FRAME_SIZE
	.align		4
.L_5:
        /*0024*/ 	.byte	0x04, 0x11
        /*0026*/ 	.short	(.L_7 - .L_6)
	.align		4
.L_6:
        /*0028*/ 	.word	index@(_Z17mummergpuRCKernelP10MatchCoordPcPKiS3_ii)
        /*002c*/ 	.word	0x00000000


	//----- nvinfo : EIATTR_MIN_STACK_SIZE
	.align		4
.L_7:
        /*0030*/ 	.byte	0x04, 0x12
        /*0032*/ 	.short	(.L_9 - .L_8)
	.align		4
.L_8:
        /*0034*/ 	.word	index@(_Z17mummergpuRCKernelP10MatchCoordPcPKiS3_ii)
        /*0038*/ 	.word	0x00000000


	//----- nvinfo : EIATTR_MIN_STACK_SIZE
	.align		4
.L_9:
        /*003c*/ 	.byte	0x04, 0x12
        /*003e*/ 	.short	(.L_11 - .L_10)
	.align		4
.L_10:
        /*0040*/ 	.word	index@(_Z15mummergpuKernelP10MatchCoordPcPKiS3_ii)
        /*0044*/ 	.word	0x00000000
.L_11:


//--------------------- .nv.compat                --------------------------
	.section	.nv.compat,"",@"SHT_CUDA_COMPAT_INFO"
	.align	4
        /*0000*/ 	.byte	0x02, 0x09, 0x00, 0x00, 0x02, 0x02, 0x02, 0x00, 0x02, 0x05, 0x05, 0x00, 0x03, 0x07, 0x01, 0x01
        /*0010*/ 	.byte	0x02, 0x03, 0x00, 0x00, 0x02, 0x06, 0x01, 0x00, 0x04, 0x0b, 0x08, 0x00, 0x09, 0x00, 0x00, 0x00
        /*0020*/ 	.byte	0x00, 0x00, 0x00, 0x00


//--------------------- .nv.info._Z17mummergpuRCKernelP10MatchCoordPcPKiS3_ii --------------------------
	.section	.nv.info._Z17mummergpuRCKernelP10MatchCoordPcPKiS3_ii,"",@"SHT_CUDA_INFO"
	.sectionflags	@""
	.align	4


	//----- nvinfo : EIATTR_CUDA_API_VERSION
	.align		4
        /*0000*/ 	.byte	0x04, 0x37
        /*0002*/ 	.short	(.L_13 - .L_12)
.L_12:
        /*0004*/ 	.word	0x00000082


	//----- nvinfo : EIATTR_KPARAM_INFO
	.align		4
.L_13:
        /*0008*/ 	.byte	0x04, 0x17
        /*000a*/ 	.short	(.L_15 - .L_14)
.L_14:
        /*000c*/ 	.word	0x00000000
        /*0010*/ 	.short	0x0005
        /*0012*/ 	.short	0x0024
        /*0014*/ 	.byte	0x00, 0xf0, 0x11, 0x00


	//----- nvinfo : EIATTR_KPARAM_INFO
	.align		4
.L_15:
        /*0018*/ 	.byte	0x04, 0x17
        /*001a*/ 	.short	(.L_17 - .L_16)
.L_16:
        /*001c*/ 	.word	0x00000000
        /*0020*/ 	.short	0x0004
        /*0022*/ 	.short	0x0020
        /*0024*/ 	.byte	0x00, 0xf0, 0x11, 0x00


	//----- nvinfo : EIATTR_KPARAM_INFO
	.align		4
.L_17:
        /*0028*/ 	.byte	0x04, 0x17
        /*002a*/ 	.short	(.L_19 - .L_18)
.L_18:
        /*002c*/ 	.word	0x00000000
        /*0030*/ 	.short	0x0003
        /*0032*/ 	.short	0x0018
        /*0034*/ 	.byte	0x00, 0xf0, 0x21, 0x00


	//----- nvinfo : EIATTR_KPARAM_INFO
	.align		4
.L_19:
        /*0038*/ 	.byte	0x04, 0x17
        /*003a*/ 	.short	(.L_21 - .L_20)
.L_20:
        /*003c*/ 	.word	0x00000000
        /*0040*/ 	.short	0x0002
        /*0042*/ 	.short	0x0010
        /*0044*/ 	.byte	0x00, 0xf0, 0x21, 0x00


	//----- nvinfo : EIATTR_KPARAM_INFO
	.align		4
.L_21:
        /*0048*/ 	.byte	0x04, 0x17
        /*004a*/ 	.short	(.L_23 - .L_22)
.L_22:
        /*004c*/ 	.word	0x00000000
        /*0050*/ 	.short	0x0001
        /*0052*/ 	.short	0x0008
        /*0054*/ 	.byte	0x00, 0xf0, 0x21, 0x00


	//----- nvinfo : EIATTR_KPARAM_INFO
	.align		4
.L_23:
        /*0058*/ 	.byte	0x04, 0x17
        /*005a*/ 	.short	(.L_25 - .L_24)
.L_24:
        /*005c*/ 	.word	0x00000000
        /*0060*/ 	.short	0x0000
        /*0062*/ 	.short	0x0000
        /*0064*/ 	.byte	0x00, 0xf0, 0x21, 0x00


	//----- nvinfo : EIATTR_SPARSE_MMA_MASK
	.align		4
.L_25:
        /*0068*/ 	.byte	0x03, 0x50
        /*006a*/ 	.short	0x0000


	//----- nvinfo : EIATTR_MAXREG_COUNT
	.align		4
        /*006c*/ 	.byte	0x03, 0x1b
        /*006e*/ 	.short	0x00ff


	//----- nvinfo : EIATTR_MERCURY_ISA_VERSION
	.align		4
        /*0070*/ 	.byte	0x03, 0x5f
        /*0072*/ 	.short	0x0101


	//----- nvinfo : EIATTR_VRC_CTA_INIT_COUNT
	.align		4
        /*0074*/ 	.byte	0x02, 0x4a
	.zero		1
	.zero		1


	//----- nvinfo : EIATTR_EXIT_INSTR_OFFSETS
	.align		4
        /*0078*/ 	.byte	0x04, 0x1c
        /*007a*/ 	.short	(.L_27 - .L_26)


	//   ....[0]....
.L_26:
        /*007c*/ 	.word	0x00000090


	//   ....[1]....
        /*0080*/ 	.word	0x00000180


	//   ....[2]....
        /*0084*/ 	.word	0x00001010


	//----- nvinfo : EIATTR_CRS_STACK_SIZE
	.align		4
.L_27:
        /*0088*/ 	.byte	0x04, 0x1e
        /*008a*/ 	.short	(.L_29 - .L_28)
.L_28:
        /*008c*/ 	.word	0x00000000


	//----- nvinfo : EIATTR_CBANK_PARAM_SIZE
	.align		4
.L_29:
        /*0090*/ 	.byte	0x03, 0x19
        /*0092*/ 	.short	0x0028


	//----- nvinfo : EIATTR_PARAM_CBANK
	.align		4
        /*0094*/ 	.byte	0x04, 0x0a
        /*0096*/ 	.short	(.L_31 - .L_30)
	.align		4
.L_30:
        /*0098*/ 	.word	index@(.nv.constant0._Z17mummergpuRCKernelP10MatchCoordPcPKiS3_ii)
        /*009c*/ 	.short	0x0380
        /*009e*/ 	.short	0x0028


	//----- nvinfo : EIATTR_SW_WAR
	.align		4
.L_31:
        /*00a0*/ 	.byte	0x04, 0x36
        /*00a2*/ 	.short	(.L_33 - .L_32)
.L_32:
        /*00a4*/ 	.word	0x00000008


	//----- nvinfo : EIATTR_BINDLESS_TEXTURE_BANK
	.align		4
.L_33:
        /*00a8*/ 	.byte	0x02, 0x15
	.zero		1
	.zero		1


	//----- nvinfo : EIATTR_BINDLESS_SURFACE_BANK
	.align		4
        /*00ac*/ 	.byte	0x02, 0x16
	.zero		1
	.zero		1


//--------------------- .nv.info._Z15mummergpuKernelP10MatchCoordPcPKiS3_ii --------------------------
	.section	.nv.info._Z15mummergpuKernelP10MatchCoordPcPKiS3_ii,"",@"SHT_CUDA_INFO"
	.sectionflags	@""
	.align	4


	//----- nvinfo : EIATTR_CUDA_API_VERSION
	.align		4
        /*0000*/ 	.byte	0x04, 0x37
        /*0002*/ 	.short	(.L_35 - .L_34)
.L_34:
        /*0004*/ 	.word	0x00000082


	//----- nvinfo : EIATTR_KPARAM_INFO
	.align		4
.L_35:
        /*0008*/ 	.byte	0x04, 0x17
        /*000a*/ 	.short	(.L_37 - .L_36)
.L_36:
        /*000c*/ 	.word	0x00000000
        /*0010*/ 	.short	0x0005
        /*0012*/ 	.short	0x0024
        /*0014*/ 	.byte	0x00, 0xf0, 0x11, 0x00


	//----- nvinfo : EIATTR_KPARAM_INFO
	.align		4
.L_37:
        /*0018*/ 	.byte	0x04, 0x17
        /*001a*/ 	.short	(.L_39 - .L_38)
.L_38:
        /*001c*/ 	.word	0x00000000
        /*0020*/ 	.short	0x0004
        /*0022*/ 	.short	0x0020
        /*0024*/ 	.byte	0x00, 0xf0, 0x11, 0x00


	//----- nvinfo : EIATTR_KPARAM_INFO
	.align		4
.L_39:
        /*0028*/ 	.byte	0x04, 0x17
        /*002a*/ 	.short	(.L_41 - .L_40)
.L_40:
        /*002c*/ 	.word	0x00000000
        /*0030*/ 	.short	0x0003
        /*0032*/ 	.short	0x0018
        /*0034*/ 	.byte	0x00, 0xf0, 0x21, 0x00


	//----- nvinfo : EIATTR_KPARAM_INFO
	.align		4
.L_41:
        /*0038*/ 	.byte	0x04, 0x17
        /*003a*/ 	.short	(.L_43 - .L_42)
.L_42:
        /*003c*/ 	.word	0x00000000
        /*0040*/ 	.short	0x0002
        /*0042*/ 	.short	0x0010
        /*0044*/ 	.byte	0x00, 0xf0, 0x21, 0x00


	//----- nvinfo : EIATTR_KPARAM_INFO
	.align		4
.L_43:
        /*0048*/ 	.byte	0x04, 0x17
        /*004a*/ 	.short	(.L_45 - .L_44)
.L_44:
        /*004c*/ 	.word	0x00000000
        /*0050*/ 	.short	0x0001
        /*0052*/ 	.short	0x0008
        /*0054*/ 	.byte	0x00, 0xf0, 0x21, 0x00


	//----- nvinfo : EIATTR_KPARAM_INFO
	.align		4
.L_45:
        /*0058*/ 	.byte	0x04, 0x17
        /*005a*/ 	.short	(.L_47 - .L_46)
.L_46:
        /*005c*/ 	.word	0x00000000
        /*0060*/ 	.short	0x0000
        /*0062*/ 	.short	0x0000
        /*0064*/ 	.byte	0x00, 0xf0, 0x21, 0x00


	//----- nvinfo : EIATTR_SPARSE_MMA_MASK
	.align		4
.L_47:
        /*0068*/ 	.byte	0x03, 0x50
        /*006a*/ 	.short	0x0000


	//----- nvinfo : EIATTR_MAXREG_COUNT
	.align		4
        /*006c*/ 	.byte	0x03, 0x1b
        /*006e*/ 	.short	0x00ff


	//----- nvinfo : EIATTR_MERCURY_ISA_VERSION
	.align		4
        /*0070*/ 	.byte	0x03, 0x5f
        /*0072*/ 	.short	0x0101


	//----- nvinfo : EIATTR_VRC_CTA_INIT_COUNT
	.align		4
        /*0074*/ 	.byte	0x02, 0x4a
	.zero		1
	.zero		1


	//----- nvinfo : EIATTR_EXIT_INSTR_OFFSETS
	.align		4
        /*0078*/ 	.byte	0x04, 0x1c
        /*007a*/ 	.short	(.L_49 - .L_48)


	//   ....[0]....
.L_48:
        /*007c*/ 	.word	0x00000090


	//   ....[1]....
        /*0080*/ 	.word	0x00000190


	//   ....[2]....
        /*0084*/ 	.word	0x00000d10


	//----- nvinfo : EIATTR_CRS_STACK_SIZE
	.align		4
.L_49:
        /*0088*/ 	.byte	0x04, 0x1e
        /*008a*/ 	.short	(.L_51 - .L_50)
.L_50:
        /*008c*/ 	.word	0x00000000


	//----- nvinfo : EIATTR_CBANK_PARAM_SIZE
	.align		4
.L_51:
        /*0090*/ 	.byte	0x03, 0x19
        /*0092*/ 	.short	0x0028


	//----- nvinfo : EIATTR_PARAM_CBANK
	.align		4
        /*0094*/ 	.byte	0x04, 0x0a
        /*0096*/ 	.short	(.L_53 - .L_52)
	.align		4
.L_52:
        /*0098*/ 	.word	index@(.nv.constant0._Z15mummergpuKernelP10MatchCoordPcPKiS3_ii)
        /*009c*/ 	.short	0x0380
        /*009e*/ 	.short	0x0028


	//----- nvinfo : EIATTR_SW_WAR
	.align		4
.L_53:
        /*00a0*/ 	.byte	0x04, 0x36
        /*00a2*/ 	.short	(.L_55 - .L_54)
.L_54:
        /*00a4*/ 	.word	0x00000008


	//----- nvinfo : EIATTR_BINDLESS_TEXTURE_BANK
	.align		4
.L_55:
        /*00a8*/ 	.byte	0x02, 0x15
	.zero		1
	.zero		1


	//----- nvinfo : EIATTR_BINDLESS_SURFACE_BANK
	.align		4
        /*00ac*/ 	.byte	0x02, 0x16
	.zero		1
	.zero		1


//--------------------- .nv.callgraph             --------------------------
	.section	.nv.callgraph,"",@"SHT_CUDA_CALLGRAPH"
	.align	4
	.sectionentsize	8
	.align		4
        /*0000*/ 	.word	0x00000000
	.align		4
        /*0004*/ 	.word	0xffffffff
	.align		4
        /*0008*/ 	.word	0x00000000
	.align		4
        /*000c*/ 	.word	0xfffffffe
	.align		4
        /*0010*/ 	.word	0x00000000
	.align		4
        /*0014*/ 	.word	0xfffffffd
	.align		4
        /*0018*/ 	.word	0x00000000
	.align		4
        /*001c*/ 	.word	0xfffffffc


//--------------------- .nv.constant0._Z17mummergpuRCKernelP10MatchCoordPcPKiS3_ii --------------------------
	.section	.nv.constant0._Z17mummergpuRCKernelP10MatchCoordPcPKiS3_ii,"a",@progbits
	.sectionflags	@""
	.align	4
.nv.constant0._Z17mummergpuRCKernelP10MatchCoordPcPKiS3_ii:
	.zero		944
	.align		4
        /*03b0*/ 	.word	[20@lo(0x0)=childrentex]
	.align		4
        /*03b4*/ 	.word	[20@lo(0x0)=nodetex]
	.align		4
        /*03b8*/ 	.word	[20@lo(0x0)=reftex]


//--------------------- .nv.constant0._Z15mummergpuKernelP10MatchCoordPcPKiS3_ii --------------------------
	.section	.nv.constant0._Z15mummergpuKernelP10MatchCoordPcPKiS3_ii,"a",@progbits
	.sectionflags	@""
	.align	4
.nv.constant0._Z15mummergpuKernelP10MatchCoordPcPKiS3_ii:
	.zero		944
	.align		4
        /*03b0*/ 	.word	[20@lo(0x0)=childrentex]
	.align		4
        /*03b4*/ 	.word	[20@lo(0x0)=nodetex]
	.align		4
        /*03b8*/ 	.word	[20@lo(0x0)=reftex]


//--------------------- .text._Z17mummergpuRCKernelP10MatchCoordPcPKiS3_ii --------------------------
	.section	.text._Z17mummergpuRCKernelP10MatchCoordPcPKiS3_ii,"ax",@progbits
	.align	128
.text._Z17mummergpuRCKernelP10MatchCoordPcPKiS3_ii:
        .type           _Z17mummergpuRCKernelP10MatchCoordPcPKiS3_ii,@function
        .size           _Z17mummergpuRCKernelP10MatchCoordPcPKiS3_ii,(.L_x_66 - _Z17mummergpuRCKernelP10MatchCoordPcPKiS3_ii)
        .other          _Z17mummergpuRCKernelP10MatchCoordPcPKiS3_ii,@"STO_CUDA_ENTRY STV_DEFAULT"
_Z17mummergpuRCKernelP10MatchCoordPcPKiS3_ii:
[----:B------:R-:W-:Y:S01]  /*0000*/  LDC R1, c[0x0][0x37c] ;  /* 0x0000df00ff017b82 */ /* 0x000fe20000000800 */
[----:B------:R-:W0:Y:S07]  /*0010*/  S2R R0, SR_TID.X ;  /* 0x0000000000007919 */ /* 0x000e2e0000002100 */
[----:B------:R-:W1:Y:S01]  /*0020*/  S2UR UR4, SR_CTAID.X ;  /* 0x00000000000479c3 */ /* 0x000e620000002500 */
[----:B------:R-:W2:Y:S07]  /*0030*/  LDCU UR5, c[0x0][0x3a0] ;  /* 0x00007400ff0577ac */ /* 0x000eae0008000800 */
[----:B------:R-:W3:Y:S01]  /*0040*/  LDC R9, c[0x0][0x360] ;  /* 0x0000d800ff097b82 */ /* 0x000ee20000000800 */
[----:B-1----:R-:W-:Y:S01]  /*0050*/  UPRMT UR4, UR4, 0x7210, URZ ;  /* 0x0000721004047896 */ /* 0x002fe200080000ff */
[----:B---3--:R-:W-:-:S05]  /*0060*/  PRMT R9, R9, 0x7210, RZ ;  /* 0x0000721009097816 */ /* 0x008fca00000000ff */
[----:B0-----:R-:W-:-:S05]  /*0070*/  IMAD R9, R9, UR4, R0 ;  /* 0x0000000409097c24 */ /* 0x001fca000f8e0200 */
[----:B--2---:R-:W-:-:S13]  /*0080*/  ISETP.GE.AND P0, PT, R9, UR5, PT ;  /* 0x0000000509007c0c */ /* 0x004fda000bf06270 */
[----:B------:R-:W-:Y:S05]  /*0090*/  @P0 EXIT ;  /* 0x000000000000094d */ /* 0x000fea0003800000 */
[----:B------:R-:W0:Y:S01]  /*00a0*/  LDC.64 R2, c[0x0][0x398] ;  /* 0x0000e600ff027b82 */ /* 0x000e220000000a00 */
[----:B------:R-:W1:Y:S01]  /*00b0*/  LDCU.64 UR8, c[0x0][0x358] ;  /* 0x00006b00ff0877ac */ /* 0x000e620008000a00 */
[----:B------:R-:W2:Y:S06]  /*00c0*/  LDCU UR6, c[0x0][0x3a4] ;  /* 0x00007480ff0677ac */ /* 0x000eac0008000800 */
[----:B------:R-:W3:Y:S08]  /*00d0*/  LDC.64 R4, c[0x0][0x390] ;  /* 0x0000e400ff047b82 */ /* 0x000ef00000000a00 */
[----:B------:R-:W2:Y:S01]  /*00e0*/  LDC.64 R6, c[0x0][0x380] ;  /* 0x0000e000ff067b82 */ /* 0x000ea20000000a00 */
[----:B0-----:R-:W-:-:S05]  /*00f0*/  IMAD.WIDE R2, R9, 0x4, R2 ;  /* 0x0000000409027825 */ /* 0x001fca00078e0202 */
[----:B-1----:R-:W2:Y:S01]  /*0100*/  LDG.E R11, desc[UR8][R2.64] ;  /* 0x00000008020b7981 */ /* 0x002ea2000c1e1900 */
[----:B---3--:R-:W-:-:S05]  /*0110*/  IMAD.WIDE R4, R9, 0x4, R4 ;  /* 0x0000000409047825 */ /* 0x008fca00078e0204 */
[----:B------:R0:W4:Y:S01]  /*0120*/  LDG.E R13, desc[UR8][R4.64] ;  /* 0x00000008040d7981 */ /* 0x000122000c1e1900 */
[----:B--2---:R-:W-:Y:S01]  /*0130*/  UIADD3 UR4, UPT, UPT, UR6, 0x1, URZ ;  /* 0x0000000106047890 */ /* 0x004fe2000fffe0ff */
[----:B------:R-:W-:-:S03]  /*0140*/  PRMT R0, R9, 0x7210, RZ ;  /* 0x0000721009007816 */ /* 0x000fc600000000ff */
[----:B------:R-:W-:-:S06]  /*0150*/  UPRMT UR4, UR4, 0x7210, URZ ;  /* 0x0000721004047896 */ /* 0x000fcc00080000ff */
[----:B------:R-:W-:Y:S01]  /*0160*/  IMAD R0, R0, UR4, RZ ;  /* 0x0000000400007c24 */ /* 0x000fe2000f8e02ff */
[----:B------:R-:W-:-:S13]  /*0170*/  ISETP.GE.AND P0, PT, R11, UR6, PT ;  /* 0x000000060b007c0c */ /* 0x000fda000bf06270 */
[----:B0-----:R-:W-:Y:S05]  /*0180*/  @!P0 EXIT ;  /* 0x000000000000894d */ /* 0x001fea0003800000 */
[----:B------:R-:W0:Y:S01]  /*0190*/  LDCU.64 UR4, c[0x0][0x388] ;  /* 0x00007100ff0477ac */ /* 0x000e220008000a00 */
[----:B----4-:R-:W-:Y:S01]  /*01a0*/  IMAD.WIDE R2, R13, 0x8, R6 ;  /* 0x000000080d027825 */ /* 0x010fe200078e0206 */
[----:B------:R-:W-:-:S03]  /*01b0*/  UIADD3 UR6, UPT, UPT, UR6, -0x1, URZ ;  /* 0xffffffff06067890 */ /* 0x000fc6000fffe0ff */
[----:B------:R-:W-:-:S04]  /*01c0*/  IMAD.WIDE.U32 R4, R0, 0x8, RZ ;  /* 0x0000000800047825 */ /* 0x000fc800078e00ff */
[----:B------:R-:W-:Y:S01]  /*01d0*/  IMAD.MOV.U32 R10, RZ, RZ, RZ ;  /* 0x000000ffff0a7224 */ /* 0x000fe200078e00ff */
[----:B------:R-:W-:Y:S01]  /*01e0*/  IADD3 R6, P0, PT, R2, -R4, RZ ;  /* 0x8000000402067210 */ /* 0x000fe20007f1e0ff */
[----:B------:R-:W-:-:S04]  /*01f0*/  IMAD.MOV.U32 R9, RZ, RZ, RZ ;  /* 0x000000ffff097224 */ /* 0x000fc800078e00ff */
[----:B------:R-:W-:Y:S01]  /*0200*/  IMAD.X R2, R3, 0x1, ~R5, P0 ;  /* 0x0000000103027824 */ /* 0x000fe200000e0e05 */
[----:B0-----:R-:W-:-:S04]  /*0210*/  IADD3 R0, P1, PT, R13, UR4, RZ ;  /* 0x000000040d007c10 */ /* 0x001fc8000ff3e0ff */
[----:B------:R-:W-:Y:S01]  /*0220*/  LEA.HI.X.SX32 R8, R13, UR5, 0x1, P1 ;  /* 0x000000050d087c11 */ /* 0x000fe200088f0eff */
[----:B------:R-:W-:-:S08]  /*0230*/  IMAD.MOV.U32 R13, RZ, RZ, R2 ;  /* 0x000000ffff0d7224 */ /* 0x000fd000078e0002 */
.L_x_39:
[----:B-----5:R-:W-:-:S04]  /*0240*/  ISETP.EQ.U32.AND P0, PT, R3, RZ, PT ;  /* 0x000000ff0300720c */ /* 0x020fc80003f02070 */
[----:B------:R-:W-:-:S13]  /*0250*/  ISETP.LE.OR P0, PT, R10, RZ, P0 ;  /* 0x000000ff0a00720c */ /* 0x000fda0000703670 */
[----:B------:R-:W-:-:S04]  /*0260*/  @P0 IMAD.MOV.U32 R10, RZ, RZ, 0x1 ;  /* 0x00000001ff0a0424 */ /* 0x000fc800078e00ff */
[----:B------:R-:W-:-:S05]  /*0270*/  IMAD.IADD R5, R11, 0x1, -R10 ;  /* 0x000000010b057824 */ /* 0x000fca00078e0a0a */
[----:B------:R-:W-:-:S04]  /*0280*/  IADD3 R4, P1, PT, R5, R0, RZ ;  /* 0x0000000005047210 */ /* 0x000fc80007f3e0ff */
[----:B------:R-:W-:-:S05]  /*0290*/  LEA.HI.X.SX32 R5, R5, R8, 0x1, P1 ;  /* 0x0000000805057211 */ /* 0x000fca00008f0eff */
[----:B------:R0:W2:Y:S01]  /*02a0*/  LDG.E.S8 R12, desc[UR8][R4.64+0x1] ;  /* 0x00000108040c7981 */ /* 0x0000a2000c1e1300 */
[----:B------:R-:W-:Y:S01]  /*02b0*/  BSSY.RECONVERGENT B0, `(.L_x_0) ;  /* 0x0000018000007945 */ /* 0x000fe20003800200 */
[----:B------:R-:W-:Y:S02]  /*02c0*/  @P0 IMAD.MOV.U32 R9, RZ, RZ, RZ ;  /* 0x000000ffff090224 */ /* 0x000fe400078e00ff */
[----:B------:R-:W-:Y:S02]  /*02d0*/  @P0 IMAD.MOV.U32 R3, RZ, RZ, 0x10000 ;  /* 0x00010000ff030424 */ /* 0x000fe400078e00ff */
[----:B0-----:R-:W-:Y:S02]  /*02e0*/  IMAD.MOV.U32 R4, RZ, RZ, R6 ;  /* 0x000000ffff047224 */ /* 0x001fe400078e0006 */
[----:B------:R-:W-:Y:S01]  /*02f0*/  IMAD.MOV.U32 R5, RZ, RZ, R13 ;  /* 0x000000ffff057224 */ /* 0x000fe200078e000d */
[----:B--2---:R-:W-:-:S13]  /*0300*/  ISETP.NE.AND P1, PT, R12, 0x41, PT ;  /* 0x000000410c00780c */ /* 0x004fda0003f25270 */
[----:B------:R-:W-:Y:S05]  /*0310*/  @!P1 BRA `(.L_x_1) ;  /* 0x0000000000409947 */ /* 0x000fea0003800000 */
[----:B------:R-:W-:-:S13]  /*0320*/  ISETP.NE.AND P0, PT, R12, 0x43, PT ;  /* 0x000000430c00780c */ /* 0x000fda0003f05270 */
[----:B------:R-:W-:Y:S05]  /*0330*/  @!P0 BRA `(.L_x_2) ;  /* 0x0000000000308947 */ /* 0x000fea0003800000 */
[----:B------:R-:W-:-:S13]  /*0340*/  ISETP.NE.AND P0, PT, R12, 0x47, PT ;  /* 0x000000470c00780c */ /* 0x000fda0003f05270 */
[----:B------:R-:W-:Y:S05]  /*0350*/  @!P0 BRA `(.L_x_3) ;  /* 0x0000000000208947 */ /* 0x000fea0003800000 */
[----:B------:R-:W-:-:S13]  /*0360*/  ISETP.NE.AND P0, PT, R12, 0x54, PT ;  /* 0x000000540c00780c */ /* 0x000fda0003f05270 */
[----:B------:R-:W-:Y:S05]  /*0370*/  @!P0 BRA `(.L_x_4) ;  /* 0x0000000000108947 */ /* 0x000fea0003800000 */
[----:B------:R-:W-:-:S13]  /*0380*/  ISETP.NE.AND P0, PT, R12, 0x71, PT ;  /* 0x000000710c00780c */ /* 0x000fda0003f05270 */
[----:B------:R-:W-:Y:S02]  /*0390*/  @P0 IMAD.MOV.U32 R13, RZ, RZ, R12 ;  /* 0x000000ffff0d0224 */ /* 0x000fe400078e000c */
[----:B------:R-:W-:Y:S01]  /*03a0*/  @!P0 IMAD.MOV.U32 R13, RZ, RZ, RZ ;  /* 0x000000ffff0d8224 */ /* 0x000fe200078e00ff */
[----:B------:R-:W-:Y:S06]  /*03b0*/  BRA `(.L_x_5) ;  /* 0x00000000001c7947 */ /* 0x000fec0003800000 */
.L_x_4:
[----:B------:R-:W-:Y:S01]  /*03c0*/  IMAD.MOV.U32 R13, RZ, RZ, 0x41 ;  /* 0x00000041ff0d7424 */ /* 0x000fe200078e00ff */
[----:B------:R-:W-:Y:S06]  /*03d0*/  BRA `(.L_x_5) ;  /* 0x0000000000147947 */ /* 0x000fec0003800000 */
.L_x_3:
[----:B------:R-:W-:Y:S01]  /*03e0*/  IMAD.MOV.U32 R13, RZ, RZ, 0x43 ;  /* 0x00000043ff0d7424 */ /* 0x000fe200078e00ff */
[----:B------:R-:W-:Y:S06]  /*03f0*/  BRA `(.L_x_5) ;  /* 0x00000000000c7947 */ /* 0x000fec0003800000 */
.L_x_2:
[----:B------:R-:W-:Y:S01]  /*0400*/  IMAD.MOV.U32 R13, RZ, RZ, 0x47 ;  /* 0x00000047ff0d7424 */ /* 0x000fe200078e00ff */
[----:B------:R-:W-:Y:S06]  /*0410*/  BRA `(.L_x_5) ;  /* 0x0000000000047947 */ /* 0x000fec0003800000 */
.L_x_1:
[----:B------:R-:W-:-:S07]  /*0420*/  IMAD.MOV.U32 R13, RZ, RZ, 0x54 ;  /* 0x00000054ff0d7424 */ /* 0x000fce00078e00ff */
.L_x_5:
[----:B------:R-:W-:Y:S05]  /*0430*/  BSYNC.RECONVERGENT B0 ;  /* 0x0000000000007941 */ /* 0x000fea0003800200 */
.L_x_0:
[----:B------:R-:W-:Y:S01]  /*0440*/  ISETP.NE.AND P0, PT, R13, RZ, PT ;  /* 0x000000ff0d00720c */ /* 0x000fe20003f05270 */
[----:B------:R-:W-:-:S12]  /*0450*/  BSSY.RECONVERGENT B0, `(.L_x_6) ;  /* 0x00000b0000007945 */ /* 0x000fd80003800200 */
[----:B------:R-:W-:Y:S05]  /*0460*/  @!P0 BRA `(.L_x_7) ;  /* 0x0000000800588947 */ /* 0x000fea0003800000 */
.L_x_34:
[----:B------:R-:W0:Y:S01]  /*0470*/  LDCU UR4, c[0x0][0x3b0] ;  /* 0x00007600ff0477ac */ /* 0x000e220008000800 */
[----:B------:R-:W-:Y:S01]  /*0480*/  IMAD.U32 R2, R3, 0x10000, RZ ;  /* 0x0001000003027824 */ /* 0x000fe200078e00ff */
[----:B------:R-:W-:Y:S01]  /*0490*/  SHF.R.U32.HI R17, RZ, 0x10, R3 ;  /* 0x00000010ff117819 */ /* 0x000fe20000011603 */
[----:B------:R-:W-:Y:S01]  /*04a0*/  IMAD.MOV.U32 R16, RZ, RZ, -0x3e000000 ;  /* 0xc2000000ff107424 */ /* 0x000fe200078e00ff */
[----:B------:R-:W-:Y:S02]  /*04b0*/  UMOV UR5, URZ ;  /* 0x000000ff00057c82 */ /* 0x000fe40008000000 */
[----:B------:R-:W-:Y:S02]  /*04c0*/  SHF.R.U32.HI R20, RZ, 0x10, R2 ;  /* 0x00000010ff147819 */ /* 0x000fe40000011602 */
[----:B------:R-:W-:Y:S02]  /*04d0*/  I2FP.F32.U32 R7, R17 ;  /* 0x0000001100077245 */ /* 0x000fe40000201000 */
[----:B------:R-:W-:-:S06]  /*04e0*/  I2FP.F32.U32 R6, R20 ;  /* 0x0000001400067245 */ /* 0x000fcc0000201000 */
[----:B0-----:R0:W5:Y:S01]  /*04f0*/  TEX.LL R14, R6, R6, R16, UR4, 2D ;  /* 0x28ff041006067f60 */ /* 0x00116200089e0f0e */
[----:B------:R-:W-:Y:S01]  /*0500*/  ISETP.NE.AND P0, PT, R13, 0x41, PT ;  /* 0x000000410d00780c */ /* 0x000fe20003f05270 */
[----:B------:R-:W-:Y:S01]  /*0510*/  BSSY.RECONVERGENT B1, `(.L_x_8) ;  /* 0x0000012000017945 */ /* 0x000fe20003800200 */
[--C-:B------:R-:W-:Y:S02]  /*0520*/  IMAD.MOV.U32 R12, RZ, RZ, R3.reuse ;  /* 0x000000ffff0c7224 */ /* 0x100fe400078e0003 */
[----:B------:R-:W-:Y:S02]  /*0530*/  IMAD.MOV.U32 R2, RZ, RZ, R3 ;  /* 0x000000ffff027224 */ /* 0x000fe400078e0003 */
[----:B------:R-:W-:-:S07]  /*0540*/  IMAD.MOV.U32 R18, RZ, RZ, R10 ;  /* 0x000000ffff127224 */ /* 0x000fce00078e000a */
[----:B0-----:R-:W-:Y:S05]  /*0550*/  @!P0 BRA `(.L_x_9) ;  /* 0x0000000000308947 */ /* 0x001fea0003800000 */
[----:B------:R-:W-:-:S13]  /*0560*/  ISETP.NE.AND P0, PT, R13, 0x43, PT ;  /* 0x000000430d00780c */ /* 0x000fda0003f05270 */
[----:B------:R-:W-:Y:S05]  /*0570*/  @!P0 BRA `(.L_x_10) ;  /* 0x0000000000208947 */ /* 0x000fea0003800000 */
[----:B------:R-:W-:-:S13]  /*0580*/  ISETP.NE.AND P0, PT, R13, 0x47, PT ;  /* 0x000000470d00780c */ /* 0x000fda0003f05270 */
[----:B------:R-:W-:Y:S05]  /*0590*/  @!P0 BRA `(.L_x_11) ;  /* 0x0000000000108947 */ /* 0x000fea0003800000 */
[----:B------:R-:W-:-:S13]  /*05a0*/  ISETP.NE.AND P0, PT, R13, 0x54, PT ;  /* 0x000000540d00780c */ /* 0x000fda0003f05270 */
[----:B------:R-:W-:Y:S02]  /*05b0*/  @P0 IMAD.MOV.U32 R3, RZ, RZ, RZ ;  /* 0x000000ffff030224 */ /* 0x000fe400078e00ff */
[----:B-----5:R-:W-:Y:S01]  /*05c0*/  @!P0 IMAD.MOV.U32 R3, RZ, RZ, R15 ;  /* 0x000000ffff038224 */ /* 0x020fe200078e000f */
[----:B------:R-:W-:Y:S06]  /*05d0*/  BRA `(.L_x_12) ;  /* 0x0000000000147947 */ /* 0x000fec0003800000 */
.L_x_11:
[----:B-----5:R-:W-:Y:S01]  /*05e0*/  IMAD.MOV.U32 R3, RZ, RZ, R14 ;  /* 0x000000ffff037224 */ /* 0x020fe200078e000e */
[----:B------:R-:W-:Y:S06]  /*05f0*/  BRA `(.L_x_12) ;  /* 0x00000000000c7947 */ /* 0x000fec0003800000 */
.L_x_10:
[----:B-----5:R-:W-:Y:S01]  /*0600*/  IMAD.MOV.U32 R3, RZ, RZ, R7 ;  /* 0x000000ffff037224 */ /* 0x020fe200078e0007 */
[----:B------:R-:W-:Y:S06]  /*0610*/  BRA `(.L_x_12) ;  /* 0x0000000000047947 */ /* 0x000fec0003800000 */
.L_x_9:
[----:B-----5:R-:W-:-:S07]  /*0620*/  IMAD.MOV.U32 R3, RZ, RZ, R6 ;  /* 0x000000ffff037224 */ /* 0x020fce00078e0006 */
.L_x_12:
[----:B------:R-:W-:Y:S05]  /*0630*/  BSYNC.RECONVERGENT B1 ;  /* 0x0000000000017941 */ /* 0x000fea0003800200 */
.L_x_8:
[----:B------:R-:W-:-:S13]  /*0640*/  ISETP.NE.U32.AND P0, PT, R3, RZ, PT ;  /* 0x000000ff0300720c */ /* 0x000fda0003f05070 */
[----:B------:R-:W-:Y:S05]  /*0650*/  @!P0 BRA `(.L_x_13) ;  /* 0x00000004009c8947 */ /* 0x000fea0003800000 */
[----:B------:R-:W0:Y:S01]  /*0660*/  LDCU UR4, c[0x0][0x3b4] ;  /* 0x00007680ff0477ac */ /* 0x000e220008000800 */
[----:B------:R-:W0:Y:S01]  /*0670*/  I2F.U16 R12, R3 ;  /* 0x00000003000c7306 */ /* 0x000e220000101000 */
[----:B------:R-:W-:Y:S01]  /*0680*/  SHF.R.U32.HI R13, RZ, 0x10, R3 ;  /* 0x00000010ff0d7819 */ /* 0x000fe20000011603 */
[----:B------:R-:W-:-:S03]  /*0690*/  UMOV UR5, URZ ;  /* 0x000000ff00057c82 */ /* 0x000fc60008000000 */
[----:B------:R-:W-:-:S04]  /*06a0*/  I2FP.F32.U32 R13, R13 ;  /* 0x0000000d000d7245 */ /* 0x000fc80000201000 */
[----:B0-----:R0:W5:Y:S01]  /*06b0*/  TEX.LL RZ, R6, R12, R16, UR4, 2D, 0x3 ;  /* 0x28ff04100c067f60 */ /* 0x00116200089e03ff */
[----:B------:R-:W-:Y:S01]  /*06c0*/  ISETP.NE.AND P0, PT, R9, RZ, PT ;  /* 0x000000ff0900720c */ /* 0x000fe20003f05270 */
[----:B------:R-:W-:-:S12]  /*06d0*/  BSSY.RECONVERGENT B1, `(.L_x_14) ;  /* 0x000000e000017945 */ /* 0x000fd80003800200 */
[----:B0-----:R-:W-:Y:S05]  /*06e0*/  @!P0 BRA `(.L_x_15) ;  /* 0x0000000000288947 */ /* 0x001fea0003800000 */
[----:B-----5:R-:W-:-:S04]  /*06f0*/  IMAD.IADD R13, R7, 0x1, -R6 ;  /* 0x00000001070d7824 */ /* 0x020fc800078e0a06 */
[----:B------:R-:W-:-:S05]  /*0700*/  VIADD R12, R13, 0x1 ;  /* 0x000000010d0c7836 */ /* 0x000fca0000000000 */
[----:B------:R-:W-:-:S13]  /*0710*/  ISETP.GE.AND P0, PT, R9, R12, PT ;  /* 0x0000000c0900720c */ /* 0x000fda0003f06270 */
[----:B------:R-:W-:Y:S01]  /*0720*/  @P0 IADD3 R9, PT, PT, R9, -0x1, -R13 ;  /* 0xffffffff09090810 */ /* 0x000fe20007ffe80d */
[----:B------:R-:W-:Y:S01]  /*0730*/  @P0 VIADD R12, R7, 0x1 ;  /* 0x00000001070c0836 */ /* 0x000fe20000000000 */
[----:B------:R-:W-:-:S03]  /*0740*/  @P0 IADD3 R10, PT, PT, R13, 0x1, R10 ;  /* 0x000000010d0a0810 */ /* 0x000fc60007ffe00a */
[C---:B------:R-:W-:Y:S02]  /*0750*/  @!P0 IMAD.IADD R10, R9.reuse, 0x1, R18 ;  /* 0x00000001090a8824 */ /* 0x040fe400078e0212 */
[----:B------:R-:W-:Y:S02]  /*0760*/  @!P0 IMAD.IADD R12, R9, 0x1, R6 ;  /* 0x00000001090c8824 */ /* 0x000fe400078e0206 */
[----:B------:R-:W-:Y:S01]  /*0770*/  @!P0 IMAD.MOV.U32 R9, RZ, RZ, RZ ;  /* 0x000000ffff098224 */ /* 0x000fe200078e00ff */
[----:B------:R-:W-:Y:S06]  /*0780*/  BRA `(.L_x_16) ;  /* 0x0000000000087947 */ /* 0x000fec0003800000 */
.L_x_15:
[----:B------:R-:W-:Y:S02]  /*0790*/  VIADD R10, R10, 0x1 ;  /* 0x000000010a0a7836 */ /* 0x000fe40000000000 */
[----:B-----5:R-:W-:-:S07]  /*07a0*/  VIADD R12, R6, 0x1 ;  /* 0x00000001060c7836 */ /* 0x020fce0000000000 */
.L_x_16:
[----:B------:R-:W-:Y:S05]  /*07b0*/  BSYNC.RECONVERGENT B1 ;  /* 0x0000000000017941 */ /* 0x000fea0003800200 */
.L_x_14:
[----:B------:R-:W-:-:S05]  /*07c0*/  IMAD.IADD R13, R11, 0x1, -R10 ;  /* 0x000000010b0d7824 */ /* 0x000fca00078e0a0a */
[----:B------:R-:W-:-:S04]  /*07d0*/  IADD3 R14, P0, PT, R13, R0, RZ ;  /* 0x000000000d0e7210 */ /* 0x000fc80007f1e0ff */
[----:B------:R-:W-:-:S05]  /*07e0*/  LEA.HI.X.SX32 R15, R13, R8, 0x1, P0 ;  /* 0x000000080d0f7211 */ /* 0x000fca00000f0eff */
[----:B------:R-:W2:Y:S01]  /*07f0*/  LDG.E.S8 R13, desc[UR8][R14.64+0x1] ;  /* 0x000001080e0d7981 */ /* 0x000ea2000c1e1300 */
[----:B------:R-:W-:Y:S01]  /*0800*/  BSSY.RECONVERGENT B1, `(.L_x_17) ;  /* 0x0000013000017945 */ /* 0x000fe20003800200 */
        /* <DEDUP_REMOVED lines=9> */
[----:B------:R-:W-:Y:S01]  /*08a0*/  @!P0 IMAD.MOV.U32 R13, RZ, RZ, RZ ;  /* 0x000000ffff0d8224 */ /* 0x000fe200078e00ff */
[----:B------:R-:W-:Y:S06]  /*08b0*/  BRA `(.L_x_22) ;  /* 0x00000000001c7947 */ /* 0x000fec0003800000 */
.L_x_21:
[----:B------:R-:W-:Y:S01]  /*08c0*/  HFMA2 R13, -RZ, RZ, 0, 3.874301910400390625e-06 ;  /* 0x00000041ff0d7431 */ /* 0x000fe200000001ff */
[----:B------:R-:W-:Y:S06]  /*08d0*/  BRA `(.L_x_22) ;  /* 0x0000000000147947 */ /* 0x000fec0003800000 */
.L_x_20:
[----:B------:R-:W-:Y:S01]  /*08e0*/  IMAD.MOV.U32 R13, RZ, RZ, 0x43 ;  /* 0x00000043ff0d7424 */ /* 0x000fe200078e00ff */
[----:B------:R-:W-:Y:S06]  /*08f0*/  BRA `(.L_x_22) ;  /* 0x00000000000c7947 */ /* 0x000fec0003800000 */
.L_x_19:
[----:B------:R-:W-:Y:S01]  /*0900*/  IMAD.MOV.U32 R13, RZ, RZ, 0x47 ;  /* 0x00000047ff0d7424 */ /* 0x000fe200078e00ff */
[----:B------:R-:W-:Y:S06]  /*0910*/  BRA `(.L_x_22) ;  /* 0x0000000000047947 */ /* 0x000fec0003800000 */
.L_x_18:
[----:B------:R-:W-:-:S07]  /*0920*/  IMAD.MOV.U32 R13, RZ, RZ, 0x54 ;  /* 0x00000054ff0d7424 */ /* 0x000fce00078e00ff */
.L_x_22:
[----:B------:R-:W-:Y:S05]  /*0930*/  BSYNC.RECONVERGENT B1 ;  /* 0x0000000000017941 */ /* 0x000fea0003800200 */
.L_x_17:
[----:B------:R-:W-:Y:S01]  /*0940*/  ISETP.NE.AND P0, PT, R13, RZ, PT ;  /* 0x000000ff0d00720c */ /* 0x000fe20003f05270 */
[----:B------:R-:W-:Y:S03]  /*0950*/  BSSY.RELIABLE B1, `(.L_x_23) ;  /* 0x0000032000017945 */ /* 0x000fe60003800100 */
[----:B------:R-:W-:-:S13]  /*0960*/  ISETP.GT.OR P1, PT, R12, R7, !P0 ;  /* 0x000000070c00720c */ /* 0x000fda0004724670 */
[----:B------:R-:W-:Y:S05]  /*0970*/  @P1 BRA `(.L_x_24) ;  /* 0x0000000000bc1947 */ /* 0x000fea0003800000 */
.L_x_33:
[----:B------:R-:W0:Y:S01]  /*0980*/  LDCU UR4, c[0x0][0x3b8] ;  /* 0x00007700ff0477ac */ /* 0x000e220008000800 */
[----:B------:R-:W-:Y:S01]  /*0990*/  LOP3.LUT R15, R12, 0x3, RZ, 0xc0, !PT ;  /* 0x000000030c0f7812 */ /* 0x000fe200078ec0ff */
[----:B------:R-:W-:Y:S01]  /*09a0*/  IMAD.MOV.U32 R17, RZ, RZ, -0x3e000000 ;  /* 0xc2000000ff117424 */ /* 0x000fe200078e00ff */
[--C-:B------:R-:W-:Y:S01]  /*09b0*/  SHF.R.S32.HI R14, RZ, 0x2, R12.reuse ;  /* 0x00000002ff0e7819 */ /* 0x100fe2000001140c */
[----:B------:R-:W-:Y:S01]  /*09c0*/  UMOV UR5, URZ ;  /* 0x000000ff00057c82 */ /* 0x000fe20008000000 */
[----:B------:R-:W-:Y:S02]  /*09d0*/  SHF.R.S32.HI R16, RZ, 0x12, R12 ;  /* 0x00000012ff107819 */ /* 0x000fe4000001140c */
[----:B------:R-:W-:-:S03]  /*09e0*/  LOP3.LUT R14, R14, 0xffff, RZ, 0xc0, !PT ;  /* 0x0000ffff0e0e7812 */ /* 0x000fc600078ec0ff */
[----:B------:R-:W-:Y:S01]  /*09f0*/  IMAD R15, R16, 0x4, R15 ;  /* 0x00000004100f7824 */ /* 0x000fe200078e020f */
[----:B------:R-:W-:-:S04]  /*0a00*/  I2FP.F32.S32 R14, R14 ;  /* 0x0000000e000e7245 */ /* 0x000fc80000201400 */
[----:B------:R-:W-:-:S04]  /*0a10*/  I2FP.F32.S32 R15, R15 ;  /* 0x0000000f000f7245 */ /* 0x000fc80000201400 */
[----:B0-----:R-:W5:Y:S02]  /*0a20*/  TEX.LL RZ, R14, R14, R17, UR4, 2D, 0x1 ;  /* 0x28ff04110e0e7f60 */ /* 0x001f6400089e01ff */
[----:B-----5:R-:W-:-:S04]  /*0a30*/  PRMT R16, R14, 0x8880, RZ ;  /* 0x000088800e107816 */ /* 0x020fc800000000ff */
[----:B------:R-:W-:-:S13]  /*0a40*/  ISETP.NE.AND P0, PT, R13, R16, PT ;  /* 0x000000100d00720c */ /* 0x000fda0003f05270 */
[----:B------:R-:W-:Y:S05]  /*0a50*/  @P0 BREAK.RELIABLE B1 ;  /* 0x0000000000010942 */ /* 0x000fea0003800100 */
[----:B------:R-:W-:Y:S05]  /*0a60*/  @P0 BRA `(.L_x_25) ;  /* 0x0000000000900947 */ /* 0x000fea0003800000 */
[----:B------:R-:W-:-:S04]  /*0a70*/  VIADD R10, R10, 0x1 ;  /* 0x000000010a0a7836 */ /* 0x000fc80000000000 */
[----:B------:R-:W-:-:S05]  /*0a80*/  IMAD.IADD R13, R11, 0x1, -R10 ;  /* 0x000000010b0d7824 */ /* 0x000fca00078e0a0a */
[----:B------:R-:W-:-:S04]  /*0a90*/  IADD3 R14, P0, PT, R13, R0, RZ ;  /* 0x000000000d0e7210 */ /* 0x000fc80007f1e0ff */
[----:B------:R-:W-:-:S05]  /*0aa0*/  LEA.HI.X.SX32 R15, R13, R8, 0x1, P0 ;  /* 0x000000080d0f7211 */ /* 0x000fca00000f0eff */
[----:B------:R-:W2:Y:S01]  /*0ab0*/  LDG.E.S8 R13, desc[UR8][R14.64+0x1] ;  /* 0x000001080e0d7981 */ /* 0x000ea2000c1e1300 */
[----:B------:R-:W-:Y:S01]  /*0ac0*/  BSSY.RECONVERGENT B2, `(.L_x_26) ;  /* 0x0000014000027945 */ /* 0x000fe20003800200 */
[----:B------:R-:W-:Y:S01]  /*0ad0*/  VIADD R12, R12, 0x1 ;  /* 0x000000010c0c7836 */ /* 0x000fe20000000000 */
        /* <DEDUP_REMOVED lines=11> */
.L_x_30:
[----:B------:R-:W-:Y:S01]  /*0b90*/  IMAD.MOV.U32 R13, RZ, RZ, 0x41 ;  /* 0x00000041ff0d7424 */ /* 0x000fe200078e00ff */
[----:B------:R-:W-:Y:S06]  /*0ba0*/  BRA `(.L_x_31) ;  /* 0x0000000000147947 */ /* 0x000fec0003800000 */
.L_x_29:
[----:B------:R-:W-:Y:S01]  /*0bb0*/  IMAD.MOV.U32 R13, RZ, RZ, 0x43 ;  /* 0x00000043ff0d7424 */ /* 0x000fe200078e00ff */
[----:B------:R-:W-:Y:S06]  /*0bc0*/  BRA `(.L_x_31) ;  /* 0x00000000000c7947 */ /* 0x000fec0003800000 */
.L_x_28:
[----:B------:R-:W-:Y:S01]  /*0bd0*/  IMAD.MOV.U32 R13, RZ, RZ, 0x47 ;  /* 0x00000047ff0d7424 */ /* 0x000fe200078e00ff */
[----:B------:R-:W-:Y:S06]  /*0be0*/  BRA `(.L_x_31) ;  /* 0x0000000000047947 */ /* 0x000fec0003800000 */
.L_x_27:
[----:B------:R-:W-:-:S07]  /*0bf0*/  IMAD.MOV.U32 R13, RZ, RZ, 0x54 ;  /* 0x00000054ff0d7424 */ /* 0x000fce00078e00ff */
.L_x_31:
[----:B------:R-:W-:Y:S05]  /*0c00*/  BSYNC.RECONVERGENT B2 ;  /* 0x0000000000027941 */ /* 0x000fea0003800200 */
.L_x_26:
[----:B------:R-:W-:-:S13]  /*0c10*/  ISETP.GT.AND P0, PT, R12, R7, PT ;  /* 0x000000070c00720c */ /* 0x000fda0003f04270 */
[----:B------:R-:W-:Y:S05]  /*0c20*/  @P0 BRA `(.L_x_32) ;  /* 0x00000000000c0947 */ /* 0x000fea0003800000 */
[----:B------:R-:W-:-:S13]  /*0c30*/  ISETP.NE.AND P0, PT, R13, RZ, PT ;  /* 0x000000ff0d00720c */ /* 0x000fda0003f05270 */
[----:B------:R-:W-:Y:S05]  /*0c40*/  @P0 BRA `(.L_x_33) ;  /* 0xfffffffc004c0947 */ /* 0x000fea000383ffff */
[----:B------:R-:W-:Y:S05]  /*0c50*/  BRA `(.L_x_24) ;  /* 0x0000000000047947 */ /* 0x000fea0003800000 */
.L_x_32:
[----:B------:R-:W-:-:S13]  /*0c60*/  ISETP.NE.AND P0, PT, R13, RZ, PT ;  /* 0x000000ff0d00720c */ /* 0x000fda0003f05270 */
.L_x_24:
[----:B------:R-:W-:Y:S05]  /*0c70*/  BSYNC.RELIABLE B1 ;  /* 0x0000000000017941 */ /* 0x000fea0003800100 */
.L_x_23:
[----:B------:R-:W-:Y:S05]  /*0c80*/  @P0 BRA `(.L_x_34) ;  /* 0xfffffff400f80947 */ /* 0x000fea000383ffff */
[----:B------:R-:W-:Y:S01]  /*0c90*/  IMAD.MOV.U32 R7, RZ, RZ, R2 ;  /* 0x000000ffff077224 */ /* 0x000fe200078e0002 */
[----:B------:R-:W-:Y:S06]  /*0ca0*/  BRA `(.L_x_35) ;  /* 0x0000000000547947 */ /* 0x000fec0003800000 */
.L_x_25:
[----:B------:R-:W-:Y:S01]  /*0cb0*/  IMAD.MOV.U32 R7, RZ, RZ, R2 ;  /* 0x000000ffff077224 */ /* 0x000fe200078e0002 */
[----:B------:R-:W-:Y:S06]  /*0cc0*/  BRA `(.L_x_35) ;  /* 0x00000000004c7947 */ /* 0x000fec0003800000 */
.L_x_13:
[----:B------:R-:W0:Y:S01]  /*0cd0*/  LDCU UR4, c[0x0][0x3a4] ;  /* 0x00007480ff0477ac */ /* 0x000e220008000800 */
[----:B------:R-:W-:Y:S02]  /*0ce0*/  IMAD.MOV.U32 R7, RZ, RZ, 0x8000 ;  /* 0x00008000ff077424 */ /* 0x000fe400078e00ff */
[----:B------:R-:W-:Y:S02]  /*0cf0*/  IMAD.MOV.U32 R13, RZ, RZ, R17 ;  /* 0x000000ffff0d7224 */ /* 0x000fe400078e0011 */
[----:B------:R-:W-:Y:S01]  /*0d00*/  IMAD.MOV.U32 R9, RZ, RZ, RZ ;  /* 0x000000ffff097224 */ /* 0x000fe200078e00ff */
[C---:B0-----:R-:W-:Y:S01]  /*0d10*/  ISETP.GT.AND P0, PT, R10.reuse, UR4, PT ;  /* 0x000000040a007c0c */ /* 0x041fe2000bf04270 */
[----:B------:R-:W-:-:S12]  /*0d20*/  VIADD R10, R10, 0xffffffff ;  /* 0xffffffff0a0a7836 */ /* 0x000fd80000000000 */
[----:B------:R-:W-:Y:S02]  /*0d30*/  @P0 LOP3.LUT R3, R17, 0x1f, RZ, 0xc0, !PT ;  /* 0x0000001f11030812 */ /* 0x000fe400078ec0ff */
[--C-:B------:R-:W-:Y:S02]  /*0d40*/  @P0 SHF.R.U32.HI R6, RZ, 0x15, R12.reuse ;  /* 0x00000015ff060819 */ /* 0x100fe4000001160c */
[----:B------:R-:W-:Y:S01]  /*0d50*/  @P0 PRMT R12, R7, 0x7610, R12 ;  /* 0x00007610070c0816 */ /* 0x000fe2000000000c */
[----:B------:R-:W-:Y:S01]  /*0d60*/  @P0 IMAD R3, R20, 0x20, R3 ;  /* 0x0000002014030824 */ /* 0x000fe200078e0203 */
[----:B------:R-:W-:Y:S01]  /*0d70*/  MOV R7, R2 ;  /* 0x0000000200077202 */ /* 0x000fe20000000f00 */
[----:B------:R-:W-:Y:S02]  /*0d80*/  IMAD.MOV.U32 R2, RZ, RZ, R20 ;  /* 0x000000ffff027224 */ /* 0x000fe400078e0014 */
[----:B------:R-:W-:Y:S01]  /*0d90*/  @P0 IMAD R3, R6, 0x20000, R3 ;  /* 0x0002000006030824 */ /* 0x000fe200078e0203 */
[----:B------:R0:W-:Y:S04]  /*0da0*/  @P0 STG.E.S16 desc[UR8][R4.64+0x4], R12 ;  /* 0x0000040c04000986 */ /* 0x0001e8000c101708 */
[----:B------:R0:W-:Y:S01]  /*0db0*/  @P0 STG.E desc[UR8][R4.64], R3 ;  /* 0x0000000304000986 */ /* 0x0001e2000c101908 */
[----:B------:R-:W-:Y:S05]  /*0dc0*/  BRA `(.L_x_36) ;  /* 0x0000000000607947 */ /* 0x000fea0003800000 */
.L_x_7:
[----:B------:R-:W-:Y:S02]  /*0dd0*/  IMAD.MOV.U32 R6, RZ, RZ, R2 ;  /* 0x000000ffff067224 */ /* 0x000fe400078e0002 */
[----:B------:R-:W-:Y:S02]  /*0de0*/  IMAD.MOV.U32 R2, RZ, RZ, R7 ;  /* 0x000000ffff027224 */ /* 0x000fe400078e0007 */
[----:B------:R-:W-:-:S07]  /*0df0*/  IMAD.MOV.U32 R12, RZ, RZ, RZ ;  /* 0x000000ffff0c7224 */ /* 0x000fce00078e00ff */
.L_x_35:
[----:B------:R-:W0:Y:S01]  /*0e00*/  LDCU UR4, c[0x0][0x3a4] ;  /* 0x00007480ff0477ac */ /* 0x000e220008000800 */
[----:B------:R-:W-:Y:S01]  /*0e10*/  BSSY.RECONVERGENT B2, `(.L_x_37) ;  /* 0x0000010000027945 */ /* 0x000fe20003800200 */
[----:B------:R-:W-:Y:S01]  /*0e20*/  IMAD.U32 R14, R2, 0x10000, RZ ;  /* 0x00010000020e7824 */ /* 0x000fe200078e00ff */
[----:B------:R-:W-:Y:S01]  /*0e30*/  SHF.R.U32.HI R13, RZ, 0x10, R2 ;  /* 0x00000010ff0d7819 */ /* 0x000fe20000011602 */
[----:B------:R-:W-:Y:S01]  /*0e40*/  IMAD.IADD R15, R12, 0x1, -R6 ;  /* 0x000000010c0f7824 */ /* 0x000fe200078e0a06 */
[----:B0-----:R-:W-:-:S13]  /*0e50*/  ISETP.GT.AND P0, PT, R10, UR4, PT ;  /* 0x000000040a007c0c */ /* 0x001fda000bf04270 */
[----:B------:R-:W-:Y:S05]  /*0e60*/  @!P0 BRA `(.L_x_38) ;  /* 0x0000000000288947 */ /* 0x000fea0003800000 */
[----:B------:R-:W-:Y:S01]  /*0e70*/  IMAD.U32 R6, R3, 0x10000, RZ ;  /* 0x0001000003067824 */ /* 0x000fe200078e00ff */
[--C-:B------:R-:W-:Y:S02]  /*0e80*/  SHF.R.U32.HI R2, RZ, 0x10, R3.reuse ;  /* 0x00000010ff027819 */ /* 0x100fe40000011603 */
[----:B------:R-:W-:Y:S02]  /*0e90*/  SHF.R.U32.HI R3, RZ, 0x15, R3 ;  /* 0x00000015ff037819 */ /* 0x000fe40000011603 */
[----:B------:R-:W-:Y:S02]  /*0ea0*/  LOP3.LUT R2, R2, 0x1f, RZ, 0xc0, !PT ;  /* 0x0000001f02027812 */ /* 0x000fe400078ec0ff */
[----:B------:R-:W-:-:S05]  /*0eb0*/  SHF.R.U32.HI R9, RZ, 0x10, R6 ;  /* 0x00000010ff097819 */ /* 0x000fca0000011606 */
[----:B------:R-:W-:Y:S01]  /*0ec0*/  IMAD R2, R9, 0x20, R2 ;  /* 0x0000002009027824 */ /* 0x000fe200078e0202 */
[----:B------:R-:W-:-:S03]  /*0ed0*/  LOP3.LUT R9, R15, 0x8000, RZ, 0xfc, !PT ;  /* 0x000080000f097812 */ /* 0x000fc600078efcff */
[----:B------:R-:W-:Y:S02]  /*0ee0*/  IMAD R3, R3, 0x20000, R2 ;  /* 0x0002000003037824 */ /* 0x000fe400078e0202 */
[----:B------:R0:W-:Y:S04]  /*0ef0*/  STG.E.S16 desc[UR8][R4.64+0x4], R9 ;  /* 0x0000040904007986 */ /* 0x0001e8000c101708 */
[----:B------:R0:W-:Y:S02]  /*0f00*/  STG.E desc[UR8][R4.64], R3 ;  /* 0x0000000304007986 */ /* 0x0001e4000c101908 */
.L_x_38:
[----:B------:R-:W-:Y:S05]  /*0f10*/  BSYNC.RECONVERGENT B2 ;  /* 0x0000000000027941 */ /* 0x000fea0003800200 */
.L_x_37:
[--C-:B------:R-:W-:Y:S01]  /*0f20*/  IADD3 R10, PT, PT, R10, -0x1, -R15.reuse ;  /* 0xffffffff0a0a7810 */ /* 0x100fe20007ffe80f */
[----:B0-----:R-:W-:Y:S01]  /*0f30*/  IMAD.MOV.U32 R9, RZ, RZ, R15 ;  /* 0x000000ffff097224 */ /* 0x001fe200078e000f */
[----:B------:R-:W-:-:S07]  /*0f40*/  SHF.R.U32.HI R2, RZ, 0x10, R14 ;  /* 0x00000010ff027819 */ /* 0x000fce000001160e */
.L_x_36:
[----:B------:R-:W-:Y:S05]  /*0f50*/  BSYNC.RECONVERGENT B0 ;  /* 0x0000000000007941 */ /* 0x000fea0003800200 */
.L_x_6:
[----:B------:R-:W1:Y:S01]  /*0f60*/  LDCU UR4, c[0x0][0x3b4] ;  /* 0x00007680ff0477ac */ /* 0x000e620008000800 */
[----:B------:R-:W-:Y:S01]  /*0f70*/  I2FP.F32.U32 R2, R2 ;  /* 0x0000000200027245 */ /* 0x000fe20000201000 */
[----:B0-----:R-:W-:Y:S01]  /*0f80*/  IMAD.MOV.U32 R12, RZ, RZ, -0x3e000000 ;  /* 0xc2000000ff0c7424 */ /* 0x001fe200078e00ff */
[----:B------:R-:W-:Y:S01]  /*0f90*/  I2FP.F32.U32 R3, R13 ;  /* 0x0000000d00037245 */ /* 0x000fe20000201000 */
[----:B------:R-:W-:-:S05]  /*0fa0*/  UMOV UR5, URZ ;  /* 0x000000ff00057c82 */ /* 0x000fca0008000000 */
[----:B-1----:R0:W5:Y:S01]  /*0fb0*/  TEX.LL RZ, R2, R2, R12, UR4, 2D, 0x9 ;  /* 0x28ff040c02027f60 */ /* 0x00216200089e09ff */
[----:B------:R-:W-:Y:S01]  /*0fc0*/  VIADD R11, R11, 0xffffffff ;  /* 0xffffffff0b0b7836 */ /* 0x000fe20000000000 */
[----:B------:R-:W-:-:S04]  /*0fd0*/  IADD3 R6, P1, PT, R4, 0x8, RZ ;  /* 0x0000000804067810 */ /* 0x000fc80007f3e0ff */
[----:B------:R-:W-:Y:S01]  /*0fe0*/  ISETP.NE.AND P0, PT, R11, UR6, PT ;  /* 0x000000060b007c0c */ /* 0x000fe2000bf05270 */
[----:B------:R-:W-:-:S12]  /*0ff0*/  IMAD.X R13, RZ, RZ, R5, P1 ;  /* 0x000000ffff0d7224 */ /* 0x000fd800008e0605 */
[----:B0-----:R-:W-:Y:S05]  /*1000*/  @P0 BRA `(.L_x_39) ;  /* 0xfffffff0008c0947 */ /* 0x001fea000383ffff */
[----:B------:R-:W-:Y:S05]  /*1010*/  EXIT ;  /* 0x000000000000794d */ /* 0x000fea0003800000 */
.L_x_40:
[----:B------:R-:W-:-:S00]  /*1020*/  BRA `(.L_x_40) ;  /* 0xfffffffc00fc7947 */ /* 0x000fc0000383ffff */
[----:B------:R-:W-:-:S00]  /*1030*/  NOP ;  /* 0x0000000000007918 */ /* 0x000fc00000000000 */
        /* <DEDUP_REMOVED lines=12> */
.L_x_66:


//--------------------- .text._Z15mummergpuKernelP10MatchCoordPcPKiS3_ii --------------------------
	.section	.text._Z15mummergpuKernelP10MatchCoordPcPKiS3_ii,"ax",@progbits
	.align	128
.text._Z15mummergpuKernelP10MatchCoordPcPKiS3_ii:
        .type           _Z15mummergpuKernelP10MatchCoordPcPKiS3_ii,@function
        .size           _Z15mummergpuKernelP10MatchCoordPcPKiS3_ii,(.L_x_67 - _Z15mummergpuKernelP10MatchCoordPcPKiS3_ii)
        .other          _Z15mummergpuKernelP10MatchCoordPcPKiS3_ii,@"STO_CUDA_ENTRY STV_DEFAULT"
_Z15mummergpuKernelP10MatchCoordPcPKiS3_ii:
        /* <DEDUP_REMOVED lines=15> */
[----:B0-----:R-:W-:-:S06]  /*00f0*/  IMAD.WIDE R2, R9, 0x4, R2 ;  /* 0x0000000409027825 */ /* 0x001fcc00078e0202 */
[----:B-1----:R-:W2:Y:S01]  /*0100*/  LDG.E R2, desc[UR6][R2.64] ;  /* 0x0000000602027981 */ /* 0x002ea2000c1e1900 */
[----:B---3--:R-:W-:-:S05]  /*0110*/  IMAD.WIDE R4, R9, 0x4, R4 ;  /* 0x0000000409047825 */ /* 0x008fca00078e0204 */
[----:B------:R0:W4:Y:S01]  /*0120*/  LDG.E R17, desc[UR6][R4.64] ;  /* 0x0000000604117981 */ /* 0x000122000c1e1900 */
[----:B------:R-:W-:Y:S01]  /*0130*/  PRMT R0, R9, 0x7210, RZ ;  /* 0x0000721009007816 */ /* 0x000fe200000000ff */
[----:B--2---:R-:W-:Y:S01]  /*0140*/  VIADD R19, R2, -UR4 ;  /* 0x8000000402137c36 */ /* 0x004fe20008000000 */
[----:B------:R-:W-:-:S04]  /*0150*/  UIADD3 UR4, UPT, UPT, UR4, 0x1, URZ ;  /* 0x0000000104047890 */ /* 0x000fc8000fffe0ff */
[----:B------:R-:W-:Y:S01]  /*0160*/  ISETP.GE.AND P0, PT, R19, RZ, PT ;  /* 0x000000ff1300720c */ /* 0x000fe20003f06270 */
[----:B------:R-:W-:-:S06]  /*0170*/  UPRMT UR4, UR4, 0x7210, URZ ;  /* 0x0000721004047896 */ /* 0x000fcc00080000ff */
[----:B------:R-:W-:-:S06]  /*0180*/  IMAD R0, R0, UR4, RZ ;  /* 0x0000000400007c24 */ /* 0x000fcc000f8e02ff */
[----:B0-----:R-:W-:Y:S05]  /*0190*/  @!P0 EXIT ;  /* 0x000000000000894d */ /* 0x001fea0003800000 */
[----:B------:R-:W0:Y:S01]  /*01a0*/  LDCU.64 UR4, c[0x0][0x388] ;  /* 0x00007100ff0477ac */ /* 0x000e220008000a00 */
[----:B----4-:R-:W-:Y:S01]  /*01b0*/  IMAD.WIDE R2, R17, 0x8, R6 ;  /* 0x0000000811027825 */ /* 0x010fe200078e0206 */
[----:B------:R-:W-:Y:S02]  /*01c0*/  CS2R R14, SRZ ;  /* 0x00000000000e7805 */ /* 0x000fe4000001ff00 */
[----:B------:R-:W-:Y:S01]  /*01d0*/  CS2R R12, SRZ ;  /* 0x00000000000c7805 */ /* 0x000fe2000001ff00 */
[----:B------:R-:W-:-:S04]  /*01e0*/  IMAD.WIDE.U32 R4, R0, 0x8, RZ ;  /* 0x0000000800047825 */ /* 0x000fc800078e00ff */
[----:B------:R-:W-:Y:S01]  /*01f0*/  VIADD R19, R19, 0x1 ;  /* 0x0000000113137836 */ /* 0x000fe20000000000 */
[----:B------:R-:W-:Y:S01]  /*0200*/  IADD3 R2, P0, PT, R2, -R4, RZ ;  /* 0x8000000402027210 */ /* 0x000fe20007f1e0ff */
[----:B------:R-:W-:-:S04]  /*0210*/  IMAD.MOV.U32 R11, RZ, RZ, RZ ;  /* 0x000000ffff0b7224 */ /* 0x000fc800078e00ff */
[----:B------:R-:W-:Y:S02]  /*0220*/  IMAD.X R3, R3, 0x1, ~R5, P0 ;  /* 0x0000000103037824 */ /* 0x000fe400000e0e05 */
[----:B------:R-:W-:Y:S01]  /*0230*/  IMAD.MOV.U32 R5, RZ, RZ, RZ ;  /* 0x000000ffff057224 */ /* 0x000fe200078e00ff */
[----:B0-----:R-:W-:-:S04]  /*0240*/  IADD3 R16, P1, PT, R17, UR4, RZ ;  /* 0x0000000411107c10 */ /* 0x001fc8000ff3e0ff */
[----:B------:R-:W-:-:S09]  /*0250*/  LEA.HI.X.SX32 R17, R17, UR5, 0x1, P1 ;  /* 0x0000000511117c11 */ /* 0x000fd200088f0eff */
.L_x_64:
[----:B-----5:R-:W-:Y:S02]  /*0260*/  ISETP.EQ.U32.AND P0, PT, R5, RZ, PT ;  /* 0x000000ff0500720c */ /* 0x020fe40003f02070 */
[----:B------:R-:W-:Y:S02]  /*0270*/  IADD3 R10, P1, PT, R15, R16, RZ ;  /* 0x000000100f0a7210 */ /* 0x000fe40007f3e0ff */
[----:B------:R-:W-:-:S03]  /*0280*/  ISETP.LE.OR P0, PT, R13, RZ, P0 ;  /* 0x000000ff0d00720c */ /* 0x000fc60000703670 */
[----:B------:R-:W-:-:S10]  /*0290*/  IMAD.X R0, R14, 0x1, R17, P1 ;  /* 0x000000010e007824 */ /* 0x000fd400008e0611 */
[----:B------:R-:W-:-:S05]  /*02a0*/  @P0 IMAD.MOV.U32 R13, RZ, RZ, 0x1 ;  /* 0x00000001ff0d0424 */ /* 0x000fca00078e00ff */
[----:B------:R-:W-:Y:S02]  /*02b0*/  SHF.R.S32.HI R23, RZ, 0x1f, R13 ;  /* 0x0000001fff177819 */ /* 0x000fe4000001140d */
[----:B------:R-:W-:-:S05]  /*02c0*/  IADD3 R8, P1, PT, R13, R10, RZ ;  /* 0x0000000a0d087210 */ /* 0x000fca0007f3e0ff */
[----:B------:R-:W-:-:S05]  /*02d0*/  IMAD.X R9, R23, 0x1, R0, P1 ;  /* 0x0000000117097824 */ /* 0x000fca00008e0600 */
[----:B------:R-:W2:Y:S01]  /*02e0*/  LDG.E.S8 R18, desc[UR6][R8.64] ;  /* 0x0000000608127981 */ /* 0x000ea2000c1e1300 */
[----:B------:R-:W-:Y:S01]  /*02f0*/  BSSY.RECONVERGENT B0, `(.L_x_41) ;  /* 0x0000096000007945 */ /* 0x000fe20003800200 */
[----:B------:R-:W-:Y:S02]  /*0300*/  @P0 IMAD.MOV.U32 R11, RZ, RZ, RZ ;  /* 0x000000ffff0b0224 */ /* 0x000fe400078e00ff */
[----:B------:R-:W-:Y:S01]  /*0310*/  @P0 IMAD.MOV.U32 R5, RZ, RZ, 0x10000 ;  /* 0x00010000ff050424 */ /* 0x000fe200078e00ff */
[----:B--2---:R-:W-:-:S13]  /*0320*/  ISETP.NE.AND P1, PT, R18, RZ, PT ;  /* 0x000000ff1200720c */ /* 0x004fda0003f25270 */
[----:B------:R-:W-:Y:S05]  /*0330*/  @!P1 BRA `(.L_x_42) ;  /* 0x0000000400d89947 */ /* 0x000fea0003800000 */
[----:B------:R-:W-:-:S07]  /*0340*/  IMAD.MOV.U32 R21, RZ, RZ, R13 ;  /* 0x000000ffff157224 */ /* 0x000fce00078e000d */
.L_x_57:
[----:B------:R-:W0:Y:S01]  /*0350*/  LDCU UR4, c[0x0][0x3b0] ;  /* 0x00007600ff0477ac */ /* 0x000e220008000800 */
[----:B------:R-:W-:Y:S01]  /*0360*/  IMAD.U32 R25, R5, 0x10000, RZ ;  /* 0x0001000005197824 */ /* 0x000fe200078e00ff */
[----:B------:R-:W-:Y:S01]  /*0370*/  SHF.R.U32.HI R24, RZ, 0x10, R5 ;  /* 0x00000010ff187819 */ /* 0x000fe20000011605 */
[----:B------:R-:W-:Y:S01]  /*0380*/  HFMA2 R22, -RZ, RZ, -3, 0 ;  /* 0xc2000000ff167431 */ /* 0x000fe200000001ff */
        /* <DEDUP_REMOVED lines=19> */
.L_x_46:
[----:B-----5:R-:W-:Y:S01]  /*04c0*/  IMAD.MOV.U32 R5, RZ, RZ, R8 ;  /* 0x000000ffff057224 */ /* 0x020fe200078e0008 */
[----:B------:R-:W-:Y:S06]  /*04d0*/  BRA `(.L_x_47) ;  /* 0x00000000000c7947 */ /* 0x000fec0003800000 */
.L_x_45:
[----:B-----5:R-:W-:Y:S01]  /*04e0*/  IMAD.MOV.U32 R5, RZ, RZ, R7 ;  /* 0x000000ffff057224 */ /* 0x020fe200078e0007 */
[----:B------:R-:W-:Y:S06]  /*04f0*/  BRA `(.L_x_47) ;  /* 0x0000000000047947 */ /* 0x000fec0003800000 */
.L_x_44:
[----:B-----5:R-:W-:-:S07]  /*0500*/  IMAD.MOV.U32 R5, RZ, RZ, R6 ;  /* 0x000000ffff057224 */ /* 0x020fce00078e0006 */
.L_x_47:
[----:B------:R-:W-:Y:S05]  /*0510*/  BSYNC.RECONVERGENT B1 ;  /* 0x0000000000017941 */ /* 0x000fea0003800200 */
.L_x_43:
[----:B------:R-:W-:-:S13]  /*0520*/  ISETP.NE.U32.AND P0, PT, R5, RZ, PT ;  /* 0x000000ff0500720c */ /* 0x000fda0003f05070 */
[----:B------:R-:W-:Y:S05]  /*0530*/  @!P0 BRA `(.L_x_48) ;  /* 0x0000000400108947 */ /* 0x000fea0003800000 */
[----:B------:R-:W0:Y:S01]  /*0540*/  LDCU UR4, c[0x0][0x3b4] ;  /* 0x00007680ff0477ac */ /* 0x000e220008000800 */
[----:B------:R-:W0:Y:S01]  /*0550*/  I2F.U16 R6, R5 ;  /* 0x0000000500067306 */ /* 0x000e220000101000 */
[----:B------:R-:W-:Y:S01]  /*0560*/  SHF.R.U32.HI R7, RZ, 0x10, R5 ;  /* 0x00000010ff077819 */ /* 0x000fe20000011605 */
[----:B------:R-:W-:-:S03]  /*0570*/  UMOV UR5, URZ ;  /* 0x000000ff00057c82 */ /* 0x000fc60008000000 */
[----:B------:R-:W-:-:S06]  /*0580*/  I2FP.F32.U32 R7, R7 ;  /* 0x0000000700077245 */ /* 0x000fcc0000201000 */
[----:B0-----:R-:W5:Y:S01]  /*0590*/  TEX.LL RZ, R6, R6, R22, UR4, 2D, 0x3 ;  /* 0x28ff041606067f60 */ /* 0x001f6200089e03ff */
[----:B------:R-:W-:Y:S01]  /*05a0*/  ISETP.NE.AND P0, PT, R11, RZ, PT ;  /* 0x000000ff0b00720c */ /* 0x000fe20003f05270 */
[----:B------:R-:W-:Y:S01]  /*05b0*/  BSSY.RECONVERGENT B1, `(.L_x_49) ;  /* 0x0000013000017945 */ /* 0x000fe20003800200 */
[----:B-----5:R-:W-:-:S11]  /*05c0*/  IMAD.MOV.U32 R25, RZ, RZ, R6 ;  /* 0x000000ffff197224 */ /* 0x020fd600078e0006 */
[----:B------:R-:W-:Y:S05]  /*05d0*/  @!P0 BRA `(.L_x_50) ;  /* 0x0000000000308947 */ /* 0x000fea0003800000 */
[----:B------:R-:W-:-:S05]  /*05e0*/  IMAD.IADD R18, R7, 0x1, -R6 ;  /* 0x0000000107127824 */ /* 0x000fca00078e0a06 */
[----:B------:R-:W-:-:S04]  /*05f0*/  IADD3 R8, PT, PT, R18, 0x1, RZ ;  /* 0x0000000112087810 */ /* 0x000fc80007ffe0ff */
[----:B------:R-:W-:-:S13]  /*0600*/  ISETP.GE.AND P0, PT, R11, R8, PT ;  /* 0x000000080b00720c */ /* 0x000fda0003f06270 */
[----:B------:R-:W-:Y:S01]  /*0610*/  @P0 IADD3 R11, PT, PT, R11, -0x1, -R18 ;  /* 0xffffffff0b0b0810 */ /* 0x000fe20007ffe812 */
[----:B------:R-:W-:Y:S01]  /*0620*/  @P0 VIADD R22, R7, 0x1 ;  /* 0x0000000107160836 */ /* 0x000fe20000000000 */
[----:B------:R-:W-:-:S03]  /*0630*/  @P0 IADD3 R13, PT, PT, R18, 0x1, R13 ;  /* 0x00000001120d0810 */ /* 0x000fc60007ffe00d */
[C---:B------:R-:W-:Y:S02]  /*0640*/  @!P0 IMAD.IADD R13, R11.reuse, 0x1, R20 ;  /* 0x000000010b0d8824 */ /* 0x040fe400078e0214 */
[----:B------:R-:W-:Y:S02]  /*0650*/  @!P0 IMAD.IADD R22, R11, 0x1, R6 ;  /* 0x000000010b168824 */ /* 0x000fe400078e0206 */
[----:B------:R-:W-:Y:S01]  /*0660*/  @!P0 IMAD.MOV.U32 R11, RZ, RZ, RZ ;  /* 0x000000ffff0b8224 */ /* 0x000fe200078e00ff */
[--C-:B------:R-:W-:Y:S01]  /*0670*/  SHF.R.S32.HI R23, RZ, 0x1f, R13.reuse ;  /* 0x0000001fff177819 */ /* 0x100fe2000001140d */
[----:B------:R-:W-:Y:S01]  /*0680*/  IMAD.MOV.U32 R21, RZ, RZ, R13 ;  /* 0x000000ffff157224 */ /* 0x000fe200078e000d */
[----:B------:R-:W-:Y:S06]  /*0690*/  BRA `(.L_x_51) ;  /* 0x0000000000107947 */ /* 0x000fec0003800000 */
.L_x_50:
[----:B------:R-:W-:Y:S01]  /*06a0*/  IADD3 R21, P0, PT, R21, 0x1, RZ ;  /* 0x0000000115157810 */ /* 0x000fe20007f1e0ff */
[----:B------:R-:W-:Y:S02]  /*06b0*/  VIADD R13, R13, 0x1 ;  /* 0x000000010d0d7836 */ /* 0x000fe40000000000 */
[----:B------:R-:W-:Y:S02]  /*06c0*/  VIADD R22, R6, 0x1 ;  /* 0x0000000106167836 */ /* 0x000fe40000000000 */
[----:B------:R-:W-:-:S08]  /*06d0*/  IMAD.X R23, RZ, RZ, R23, P0 ;  /* 0x000000ffff177224 */ /* 0x000fd000000e0617 */
.L_x_51:
[----:B------:R-:W-:Y:S05]  /*06e0*/  BSYNC.RECONVERGENT B1 ;  /* 0x0000000000017941 */ /* 0x000fea0003800200 */
.L_x_49:
[----:B------:R-:W-:-:S05]  /*06f0*/  IADD3 R8, P0, PT, R21, R10, RZ ;  /* 0x0000000a15087210 */ /* 0x000fca0007f1e0ff */
[----:B------:R-:W-:-:S05]  /*0700*/  IMAD.X R9, R23, 0x1, R0, P0 ;  /* 0x0000000117097824 */ /* 0x000fca00000e0600 */
[----:B------:R-:W2:Y:S01]  /*0710*/  LDG.E.S8 R18, desc[UR6][R8.64] ;  /* 0x0000000608127981 */ /* 0x000ea2000c1e1300 */
[----:B------:R-:W-:Y:S01]  /*0720*/  BSSY.RELIABLE B1, `(.L_x_52) ;  /* 0x0000020000017945 */ /* 0x000fe20003800100 */
[----:B--2---:R-:W-:-:S04]  /*0730*/  ISETP.NE.AND P0, PT, R18, RZ, PT ;  /* 0x000000ff1200720c */ /* 0x004fc80003f05270 */
[----:B------:R-:W-:-:S13]  /*0740*/  ISETP.GT.OR P1, PT, R22, R7, !P0 ;  /* 0x000000071600720c */ /* 0x000fda0004724670 */
[----:B------:R-:W-:Y:S05]  /*0750*/  @P1 BRA `(.L_x_53) ;  /* 0x0000000000701947 */ /* 0x000fea0003800000 */
.L_x_56:
[----:B------:R-:W0:Y:S01]  /*0760*/  LDCU UR4, c[0x0][0x3b8] ;  /* 0x00007700ff0477ac */ /* 0x000e220008000800 */
[----:B------:R-:W-:Y:S01]  /*0770*/  LOP3.LUT R8, R22, 0x3, RZ, 0xc0, !PT ;  /* 0x0000000316087812 */ /* 0x000fe200078ec0ff */
[----:B------:R-:W-:Y:S01]  /*0780*/  HFMA2 R20, -RZ, RZ, -3, 0 ;  /* 0xc2000000ff147431 */ /* 0x000fe200000001ff */
        /* <DEDUP_REMOVED lines=12> */
[----:B------:R-:W-:-:S05]  /*0850*/  IADD3 R8, P0, PT, R21, R10, RZ ;  /* 0x0000000a15087210 */ /* 0x000fca0007f1e0ff */
[----:B------:R-:W-:-:S05]  /*0860*/  IMAD.X R9, R23, 0x1, R0, P0 ;  /* 0x0000000117097824 */ /* 0x000fca00000e0600 */
[----:B------:R0:W4:Y:S01]  /*0870*/  LDG.E.S8 R18, desc[UR6][R8.64+0x1] ;  /* 0x0000010608127981 */ /* 0x000122000c1e1300 */
[----:B------:R-:W-:Y:S01]  /*0880*/  VIADD R22, R22, 0x1 ;  /* 0x0000000116167836 */ /* 0x000fe20000000000 */
[----:B------:R-:W-:Y:S01]  /*0890*/  IADD3 R21, P1, PT, R21, 0x1, RZ ;  /* 0x0000000115157810 */ /* 0x000fe20007f3e0ff */
[----:B------:R-:W-:-:S03]  /*08a0*/  VIADD R13, R13, 0x1 ;  /* 0x000000010d0d7836 */ /* 0x000fc60000000000 */
[----:B------:R-:W-:Y:S01]  /*08b0*/  ISETP.GT.AND P0, PT, R22, R7, PT ;  /* 0x000000071600720c */ /* 0x000fe20003f04270 */
[----:B------:R-:W-:-:S12]  /*08c0*/  IMAD.X R23, RZ, RZ, R23, P1 ;  /* 0x000000ffff177224 */ /* 0x000fd800008e0617 */
[----:B0-----:R-:W-:Y:S05]  /*08d0*/  @P0 BRA `(.L_x_55) ;  /* 0x00000000000c0947 */ /* 0x001fea0003800000 */
[----:B----4-:R-:W-:-:S13]  /*08e0*/  ISETP.NE.AND P0, PT, R18, RZ, PT ;  /* 0x000000ff1200720c */ /* 0x010fda0003f05270 */
[----:B------:R-:W-:Y:S05]  /*08f0*/  @P0 BRA `(.L_x_56) ;  /* 0xfffffffc00980947 */ /* 0x000fea000383ffff */
[----:B------:R-:W-:Y:S05]  /*0900*/  BRA `(.L_x_53) ;  /* 0x0000000000047947 */ /* 0x000fea0003800000 */
.L_x_55:
[----:B----4-:R-:W-:-:S13]  /*0910*/  ISETP.NE.AND P0, PT, R18, RZ, PT ;  /* 0x000000ff1200720c */ /* 0x010fda0003f05270 */
.L_x_53:
[----:B------:R-:W-:Y:S05]  /*0920*/  BSYNC.RELIABLE B1 ;  /* 0x0000000000017941 */ /* 0x000fea0003800100 */
.L_x_52:
[----:B------:R-:W-:Y:S05]  /*0930*/  @P0 BRA `(.L_x_57) ;  /* 0xfffffff800840947 */ /* 0x000fea000383ffff */
[----:B------:R-:W-:Y:S01]  /*0940*/  IMAD.MOV.U32 R6, RZ, RZ, R4 ;  /* 0x000000ffff067224 */ /* 0x000fe200078e0004 */
[----:B------:R-:W-:Y:S06]  /*0950*/  BRA `(.L_x_58) ;  /* 0x00000000005c7947 */ /* 0x000fec0003800000 */
.L_x_54:
[----:B------:R-:W-:Y:S01]  /*0960*/  IMAD.MOV.U32 R6, RZ, RZ, R4 ;  /* 0x000000ffff067224 */ /* 0x000fe200078e0004 */
[----:B------:R-:W-:Y:S06]  /*0970*/  BRA `(.L_x_58) ;  /* 0x0000000000547947 */ /* 0x000fec0003800000 */
.L_x_48:
[----:B------:R-:W0:Y:S01]  /*0980*/  LDCU UR4, c[0x0][0x3a4] ;  /* 0x00007480ff0477ac */ /* 0x000e220008000800 */
[----:B------:R-:W-:Y:S01]  /*0990*/  BSSY.RECONVERGENT B1, `(.L_x_59) ;  /* 0x000000d000017945 */ /* 0x000fe20003800200 */
[----:B------:R-:W-:Y:S01]  /*09a0*/  IMAD.MOV.U32 R6, RZ, RZ, R4 ;  /* 0x000000ffff067224 */ /* 0x000fe200078e0004 */
[----:B0-----:R-:W-:-:S13]  /*09b0*/  ISETP.GT.AND P0, PT, R13, UR4, PT ;  /* 0x000000040d007c0c */ /* 0x001fda000bf04270 */
[----:B------:R-:W-:Y:S05]  /*09c0*/  @!P0 BRA `(.L_x_60) ;  /* 0x0000000000248947 */ /* 0x000fea0003800000 */
[----:B------:R-:W-:Y:S01]  /*09d0*/  LOP3.LUT R0, R24, 0x1f, RZ, 0xc0, !PT ;  /* 0x0000001f18007812 */ /* 0x000fe200078ec0ff */
[----:B------:R-:W-:Y:S01]  /*09e0*/  IMAD.SHL.U32 R9, R14, 0x8, RZ ;  /* 0x000000080e097824 */ /* 0x000fe200078e00ff */
[----:B------:R-:W-:Y:S01]  /*09f0*/  SHF.R.U32.HI R7, RZ, 0x15, R26 ;  /* 0x00000015ff077819 */ /* 0x000fe2000001161a */
[----:B------:R-:W-:-:S04]  /*0a00*/  IMAD.WIDE.U32 R4, R15, 0x8, R2 ;  /* 0x000000080f047825 */ /* 0x000fc800078e0002 */
[----:B------:R-:W-:Y:S01]  /*0a10*/  IMAD R0, R25, 0x20, R0 ;  /* 0x0000002019007824 */ /* 0x000fe200078e0200 */
[----:B------:R-:W-:-:S03]  /*0a20*/  IADD3 R5, PT, PT, R5, R9, RZ ;  /* 0x0000000905057210 */ /* 0x000fc60007ffe0ff */
[----:B------:R-:W-:Y:S02]  /*0a30*/  IMAD R7, R7, 0x20000, R0 ;  /* 0x0002000007077824 */ /* 0x000fe400078e0200 */
[----:B------:R0:W-:Y:S04]  /*0a40*/  STG.E.S16 desc[UR6][R4.64+0x4], RZ ;  /* 0x000004ff04007986 */ /* 0x0001e8000c101706 */
[----:B------:R0:W-:Y:S02]  /*0a50*/  STG.E desc[UR6][R4.64], R7 ;  /* 0x0000000704007986 */ /* 0x0001e4000c101906 */
.L_x_60:
[----:B------:R-:W-:Y:S05]  /*0a60*/  BSYNC.RECONVERGENT B1 ;  /* 0x0000000000017941 */ /* 0x000fea0003800200 */
.L_x_59:
[----:B------:R-:W-:Y:S02]  /*0a70*/  IMAD.MOV.U32 R11, RZ, RZ, RZ ;  /* 0x000000ffff0b7224 */ /* 0x000fe400078e00ff */
[----:B------:R-:W-:Y:S01]  /*0a80*/  VIADD R13, R13, 0xffffffff ;  /* 0xffffffff0d0d7836 */ /* 0x000fe20000000000 */
[----:B------:R-:W-:Y:S06]  /*0a90*/  BRA `(.L_x_61) ;  /* 0x00000000006c7947 */ /* 0x000fec0003800000 */
.L_x_42:
[----:B------:R-:W-:Y:S02]  /*0aa0*/  IMAD.MOV.U32 R25, RZ, RZ, R4 ;  /* 0x000000ffff197224 */ /* 0x000fe400078e0004 */
[----:B------:R-:W-:Y:S02]  /*0ab0*/  IMAD.MOV.U32 R4, RZ, RZ, R6 ;  /* 0x000000ffff047224 */ /* 0x000fe400078e0006 */
[----:B------:R-:W-:-:S07]  /*0ac0*/  IMAD.MOV.U32 R22, RZ, RZ, RZ ;  /* 0x000000ffff167224 */ /* 0x000fce00078e00ff */
.L_x_58:
        /* <DEDUP_REMOVED lines=8> */
[----:B------:R-:W-:Y:S01]  /*0b50*/  SHF.R.U32.HI R4, RZ, 0x10, R5 ;  /* 0x00000010ff047819 */ /* 0x000fe20000011605 */
[----:B------:R-:W-:Y:S01]  /*0b60*/  IMAD.MOV.U32 R8, RZ, RZ, R2 ;  /* 0x000000ffff087224 */ /* 0x000fe200078e0002 */
[----:B------:R-:W-:Y:S01]  /*0b70*/  SHF.L.U32 R21, R14, 0x3, RZ ;  /* 0x000000030e157819 */ /* 0x000fe200000006ff */
[----:B------:R-:W-:Y:S01]  /*0b80*/  IMAD.MOV.U32 R9, RZ, RZ, R3 ;  /* 0x000000ffff097224 */ /* 0x000fe200078e0003 */
[----:B------:R-:W-:Y:S02]  /*0b90*/  LOP3.LUT R4, R4, 0x1f, RZ, 0xc0, !PT ;  /* 0x0000001f04047812 */ /* 0x000fe400078ec0ff */
[----:B------:R-:W-:Y:S01]  /*0ba0*/  SHF.R.U32.HI R7, RZ, 0x10, R7 ;  /* 0x00000010ff077819 */ /* 0x000fe20000011607 */
[----:B------:R-:W-:Y:S01]  /*0bb0*/  IMAD.WIDE.U32 R8, R15, 0x8, R8 ;  /* 0x000000080f087825 */ /* 0x000fe200078e0008 */
[----:B------:R-:W-:-:S03]  /*0bc0*/  SHF.R.U32.HI R5, RZ, 0x15, R5 ;  /* 0x00000015ff057819 */ /* 0x000fc60000011605 */
[----:B------:R-:W-:Y:S02]  /*0bd0*/  IMAD R4, R7, 0x20, R4 ;  /* 0x0000002007047824 */ /* 0x000fe400078e0204 */
[----:B------:R-:W-:Y:S02]  /*0be0*/  IMAD.IADD R9, R9, 0x1, R21 ;  /* 0x0000000109097824 */ /* 0x000fe400078e0215 */
[----:B------:R-:W-:-:S03]  /*0bf0*/  IMAD R5, R5, 0x20000, R4 ;  /* 0x0002000005057824 */ /* 0x000fc600078e0204 */
[----:B------:R0:W-:Y:S04]  /*0c00*/  STG.E.S16 desc[UR6][R8.64+0x4], R11 ;  /* 0x0000040b08007986 */ /* 0x0001e8000c101706 */
[----:B------:R0:W-:Y:S02]  /*0c10*/  STG.E desc[UR6][R8.64], R5 ;  /* 0x0000000508007986 */ /* 0x0001e4000c101906 */
.L_x_63:
[----:B------:R-:W-:Y:S05]  /*0c20*/  BSYNC.RECONVERGENT B2 ;  /* 0x0000000000027941 */ /* 0x000fea0003800200 */
.L_x_62:
[----:B------:R-:W-:Y:S02]  /*0c30*/  IADD3 R13, PT, PT, R13, -0x1, -R11 ;  /* 0xffffffff0d0d7810 */ /* 0x000fe40007ffe80b */
[----:B------:R-:W-:-:S07]  /*0c40*/  SHF.R.U32.HI R25, RZ, 0x10, R0 ;  /* 0x00000010ff197819 */ /* 0x000fce0000011600 */
.L_x_61:
[----:B------:R-:W-:Y:S05]  /*0c50*/  BSYNC.RECONVERGENT B0 ;  /* 0x0000000000007941 */ /* 0x000fea0003800200 */
.L_x_41:
[----:B------:R-:W1:Y:S01]  /*0c60*/  LDCU UR4, c[0x0][0x3b4] ;  /* 0x00007680ff0477ac */ /* 0x000e620008000800 */
[----:B0-----:R-:W-:Y:S01]  /*0c70*/  I2FP.F32.U32 R4, R25 ;  /* 0x0000001900047245 */ /* 0x001fe20000201000 */
[----:B------:R-:W-:Y:S01]  /*0c80*/  IMAD.MOV.U32 R0, RZ, RZ, -0x3e000000 ;  /* 0xc2000000ff007424 */ /* 0x000fe200078e00ff */
[----:B------:R-:W-:Y:S01]  /*0c90*/  I2FP.F32.U32 R5, R24 ;  /* 0x0000001800057245 */ /* 0x000fe20000201000 */
[----:B------:R-:W-:-:S05]  /*0ca0*/  UMOV UR5, URZ ;  /* 0x000000ff00057c82 */ /* 0x000fca0008000000 */
[----:B-1----:R0:W5:Y:S01]  /*0cb0*/  TEX.LL RZ, R4, R4, R0, UR4, 2D, 0x9 ;  /* 0x28ff040004047f60 */ /* 0x00216200089e09ff */
[----:B------:R-:W-:Y:S01]  /*0cc0*/  VIADD R12, R12, 0x1 ;  /* 0x000000010c0c7836 */ /* 0x000fe20000000000 */
[----:B------:R-:W-:-:S04]  /*0cd0*/  IADD3 R15, P1, PT, R15, 0x1, RZ ;  /* 0x000000010f0f7810 */ /* 0x000fc80007f3e0ff */
[----:B------:R-:W-:Y:S01]  /*0ce0*/  ISETP.NE.AND P0, PT, R19, R12, PT ;  /* 0x0000000c1300720c */ /* 0x000fe20003f05270 */
[----:B------:R-:W-:-:S12]  /*0cf0*/  IMAD.X R14, RZ, RZ, R14, P1 ;  /* 0x000000ffff0e7224 */ /* 0x000fd800008e060e */
[----:B0-----:R-:W-:Y:S05]  /*0d00*/  @P0 BRA `(.L_x_64) ;  /* 0xfffffff400540947 */ /* 0x001fea000383ffff */
[----:B------:R-:W-:Y:S05]  /*0d10*/  EXIT ;  /* 0x000000000000794d */ /* 0x000fea0003800000 */
.L_x_65:
        /* <DEDUP_REMOVED lines=14> */
.L_x_67:


//--------------------- .nv.shared.reserved.0     --------------------------
	.section	.nv.shared.reserved.0,"aw",@nobits
	.weak		__nv_reservedSMEM_offset_0_alias
	.size		__nv_reservedSMEM_offset_0_alias, 0, 64
	.other		__nv_reservedSMEM_offset_0_alias,@"STO_CUDA_RESERVED_SHARED STV_DEFAULT"
__nv_reservedSMEM_offset_0_alias:
	.zero		0
	.zero		64


//--------------------- SYMBOLS --------------------------

	.type		.nv.reservedSmem.offset0,@object
	.size		.nv.reservedSmem.offset0,0x4
	.type		childrentex,@"STT_CUDA_TEXTURE"
	.type		nodetex,@"STT_CUDA_TEXTURE"
	.type		reftex,@"STT_CUDA_TEXTURE"
